//
// Generated by NVIDIA NVVM Compiler
//
// Compiler Build ID: CL-36424714
// Cuda compilation tools, release 13.0, V13.0.88
// Based on NVVM 20.0.0
//

.version 9.0
.target sm_100
.address_size 64

	// .globl	_Z4scanIcEvPT_PKS0_
// _ZZ4scanIcEvPT_PKS0_E4temp has been demoted
// _ZZ9scan_bcaoIcEvPT_PKS0_E4temp has been demoted
// _ZZ4scanIsEvPT_PKS0_E4temp has been demoted
// _ZZ9scan_bcaoIsEvPT_PKS0_E4temp has been demoted
// _ZZ4scanIiEvPT_PKS0_E4temp has been demoted
// _ZZ9scan_bcaoIiEvPT_PKS0_E4temp has been demoted
// _ZZ4scanIlEvPT_PKS0_E4temp has been demoted
// _ZZ9scan_bcaoIlEvPT_PKS0_E4temp has been demoted

.visible .entry _Z4scanIcEvPT_PKS0_(
	.param .u64 .ptr .align 1 _Z4scanIcEvPT_PKS0__param_0,
	.param .u64 .ptr .align 1 _Z4scanIcEvPT_PKS0__param_1
)
{
	.reg .pred 	%p<19>;
	.reg .b16 	%rs<55>;
	.reg .b32 	%r<26>;
	.reg .b32 	%f<28>;
	.reg .b64 	%rd<10>;
	// demoted variable
	.shared .align 1 .b8 _ZZ4scanIcEvPT_PKS0_E4temp[512];
	ld.param.u64 	%rd2, [_Z4scanIcEvPT_PKS0__param_0];
	ld.param.u64 	%rd3, [_Z4scanIcEvPT_PKS0__param_1];
	cvta.to.global.u64 	%rd4, %rd3;
	mov.u32 	%r12, %ctaid.x;
	shl.b32 	%r13, %r12, 9;
	cvt.u64.u32 	%rd5, %r13;
	mov.u32 	%r1, %tid.x;
	shl.b32 	%r14, %r1, 1;
	cvt.u64.u32 	%rd6, %r14;
	add.s64 	%rd1, %rd5, %rd6;
	add.s64 	%rd7, %rd4, %rd1;
	ld.global.nc.u8 	%rs6, [%rd7];
	cvt.u16.u8 	%rs7, %rs6;
	mov.u32 	%r15, _ZZ4scanIcEvPT_PKS0_E4temp;
	add.s32 	%r2, %r15, %r14;
	st.shared.u8 	[%r2], %rs7;
	or.b32  	%r3, %r14, 1;
	ld.global.nc.u8 	%rs8, [%rd7+1];
	cvt.u16.u8 	%rs9, %rs8;
	st.shared.u8 	[%r2+1], %rs9;
	bar.sync 	0;
	setp.gt.u32 	%p1, %r1, 255;
	@%p1 bra 	$L__BB0_2;
	ld.shared.u8 	%rs10, [%r2];
	ld.shared.u8 	%rs11, [%r2+1];
	add.s16 	%rs12, %rs11, %rs10;
	st.shared.u8 	[%r2+1], %rs12;
$L__BB0_2:
	bar.sync 	0;
	setp.gt.u32 	%p2, %r1, 127;
	shl.b32 	%r4, %r3, 1;
	add.s32 	%r5, %r15, %r4;
	@%p2 bra 	$L__BB0_4;
	ld.shared.u8 	%rs13, [%r5+-1];
	ld.shared.u8 	%rs14, [%r5+1];
	add.s16 	%rs15, %rs14, %rs13;
	st.shared.u8 	[%r5+1], %rs15;
$L__BB0_4:
	bar.sync 	0;
	setp.gt.u32 	%p3, %r1, 63;
	add.s32 	%r6, %r5, %r4;
	@%p3 bra 	$L__BB0_6;
	ld.shared.u8 	%rs16, [%r6+-1];
	ld.shared.u8 	%rs17, [%r6+3];
	add.s16 	%rs18, %rs17, %rs16;
	st.shared.u8 	[%r6+3], %rs18;
$L__BB0_6:
	bar.sync 	0;
	setp.gt.u32 	%p4, %r1, 31;
	mad.lo.s32 	%r7, %r3, 6, %r5;
	@%p4 bra 	$L__BB0_8;
	ld.shared.u8 	%rs19, [%r7+-1];
	ld.shared.u8 	%rs20, [%r7+7];
	add.s16 	%rs21, %rs20, %rs19;
	st.shared.u8 	[%r7+7], %rs21;
$L__BB0_8:
	bar.sync 	0;
	setp.gt.u32 	%p5, %r1, 15;
	mad.lo.s32 	%r8, %r3, 14, %r5;
	@%p5 bra 	$L__BB0_10;
	ld.shared.u8 	%rs22, [%r8+-1];
	ld.shared.u8 	%rs23, [%r8+15];
	add.s16 	%rs24, %rs23, %rs22;
	st.shared.u8 	[%r8+15], %rs24;
$L__BB0_10:
	bar.sync 	0;
	setp.gt.u32 	%p6, %r1, 7;
	mad.lo.s32 	%r9, %r3, 30, %r5;
	@%p6 bra 	$L__BB0_12;
	ld.shared.u8 	%rs25, [%r9+-1];
	ld.shared.u8 	%rs26, [%r9+31];
	add.s16 	%rs27, %rs26, %rs25;
	st.shared.u8 	[%r9+31], %rs27;
$L__BB0_12:
	bar.sync 	0;
	setp.gt.u32 	%p7, %r1, 3;
	mad.lo.s32 	%r10, %r3, 62, %r5;
	@%p7 bra 	$L__BB0_14;
	ld.shared.u8 	%rs28, [%r10+-1];
	ld.shared.u8 	%rs29, [%r10+63];
	add.s16 	%rs30, %rs29, %rs28;
	st.shared.u8 	[%r10+63], %rs30;
$L__BB0_14:
	bar.sync 	0;
	setp.gt.u32 	%p8, %r1, 1;
	mad.lo.s32 	%r11, %r3, 126, %r5;
	@%p8 bra 	$L__BB0_16;
	ld.shared.u8 	%rs31, [%r11+-1];
	ld.shared.u8 	%rs32, [%r11+127];
	add.s16 	%rs33, %rs32, %rs31;
	st.shared.u8 	[%r11+127], %rs33;
$L__BB0_16:
	bar.sync 	0;
	setp.ne.s32 	%p9, %r1, 0;
	@%p9 bra 	$L__BB0_18;
	mov.b16 	%rs34, 0;
	st.shared.u8 	[_ZZ4scanIcEvPT_PKS0_E4temp+511], %rs34;
$L__BB0_18:
	setp.ne.s32 	%p10, %r1, 0;
	bar.sync 	0;
	@%p10 bra 	$L__BB0_20;
	ld.shared.s8 	%rs35, [_ZZ4scanIcEvPT_PKS0_E4temp+255];
	cvt.rn.f32.s16 	%f1, %rs35;
	ld.shared.s8 	%rs36, [_ZZ4scanIcEvPT_PKS0_E4temp+511];
	st.shared.u8 	[_ZZ4scanIcEvPT_PKS0_E4temp+255], %rs36;
	cvt.rn.f32.s16 	%f2, %rs36;
	add.f32 	%f3, %f1, %f2;
	cvt.rzi.s32.f32 	%r17, %f3;
	st.shared.u8 	[_ZZ4scanIcEvPT_PKS0_E4temp+511], %r17;
$L__BB0_20:
	setp.gt.u32 	%p11, %r1, 1;
	bar.sync 	0;
	@%p11 bra 	$L__BB0_22;
	ld.shared.s8 	%rs37, [%r11+-1];
	cvt.rn.f32.s16 	%f4, %rs37;
	ld.shared.s8 	%rs38, [%r11+127];
	st.shared.u8 	[%r11+-1], %rs38;
	cvt.rn.f32.s16 	%f5, %rs38;
	add.f32 	%f6, %f4, %f5;
	cvt.rzi.s32.f32 	%r18, %f6;
	st.shared.u8 	[%r11+127], %r18;
$L__BB0_22:
	setp.gt.u32 	%p12, %r1, 3;
	bar.sync 	0;
	@%p12 bra 	$L__BB0_24;
	ld.shared.s8 	%rs39, [%r10+-1];
	cvt.rn.f32.s16 	%f7, %rs39;
	ld.shared.s8 	%rs40, [%r10+63];
	st.shared.u8 	[%r10+-1], %rs40;
	cvt.rn.f32.s16 	%f8, %rs40;
	add.f32 	%f9, %f7, %f8;
	cvt.rzi.s32.f32 	%r19, %f9;
	st.shared.u8 	[%r10+63], %r19;
$L__BB0_24:
	setp.gt.u32 	%p13, %r1, 7;
	bar.sync 	0;
	@%p13 bra 	$L__BB0_26;
	ld.shared.s8 	%rs41, [%r9+-1];
	cvt.rn.f32.s16 	%f10, %rs41;
	ld.shared.s8 	%rs42, [%r9+31];
	st.shared.u8 	[%r9+-1], %rs42;
	cvt.rn.f32.s16 	%f11, %rs42;
	add.f32 	%f12, %f10, %f11;
	cvt.rzi.s32.f32 	%r20, %f12;
	st.shared.u8 	[%r9+31], %r20;
$L__BB0_26:
	setp.gt.u32 	%p14, %r1, 15;
	bar.sync 	0;
	@%p14 bra 	$L__BB0_28;
	ld.shared.s8 	%rs43, [%r8+-1];
	cvt.rn.f32.s16 	%f13, %rs43;
	ld.shared.s8 	%rs44, [%r8+15];
	st.shared.u8 	[%r8+-1], %rs44;
	cvt.rn.f32.s16 	%f14, %rs44;
	add.f32 	%f15, %f13, %f14;
	cvt.rzi.s32.f32 	%r21, %f15;
	st.shared.u8 	[%r8+15], %r21;
$L__BB0_28:
	setp.gt.u32 	%p15, %r1, 31;
	bar.sync 	0;
	@%p15 bra 	$L__BB0_30;
	ld.shared.s8 	%rs45, [%r7+-1];
	cvt.rn.f32.s16 	%f16, %rs45;
	ld.shared.s8 	%rs46, [%r7+7];
	st.shared.u8 	[%r7+-1], %rs46;
	cvt.rn.f32.s16 	%f17, %rs46;
	add.f32 	%f18, %f16, %f17;
	cvt.rzi.s32.f32 	%r22, %f18;
	st.shared.u8 	[%r7+7], %r22;
$L__BB0_30:
	setp.gt.u32 	%p16, %r1, 63;
	bar.sync 	0;
	@%p16 bra 	$L__BB0_32;
	ld.shared.s8 	%rs47, [%r6+-1];
	cvt.rn.f32.s16 	%f19, %rs47;
	ld.shared.s8 	%rs48, [%r6+3];
	st.shared.u8 	[%r6+-1], %rs48;
	cvt.rn.f32.s16 	%f20, %rs48;
	add.f32 	%f21, %f19, %f20;
	cvt.rzi.s32.f32 	%r23, %f21;
	st.shared.u8 	[%r6+3], %r23;
$L__BB0_32:
	setp.gt.u32 	%p17, %r1, 127;
	bar.sync 	0;
	@%p17 bra 	$L__BB0_34;
	ld.shared.s8 	%rs49, [%r5+-1];
	cvt.rn.f32.s16 	%f22, %rs49;
	ld.shared.s8 	%rs50, [%r5+1];
	st.shared.u8 	[%r5+-1], %rs50;
	cvt.rn.f32.s16 	%f23, %rs50;
	add.f32 	%f24, %f22, %f23;
	cvt.rzi.s32.f32 	%r24, %f24;
	st.shared.u8 	[%r5+1], %r24;
$L__BB0_34:
	setp.gt.u32 	%p18, %r1, 255;
	bar.sync 	0;
	ld.shared.u8 	%rs54, [%r2];
	ld.shared.u8 	%rs2, [%r2+1];
	mov.u16 	%rs53, %rs2;
	@%p18 bra 	$L__BB0_36;
	cvt.s16.s8 	%rs51, %rs54;
	cvt.rn.f32.s16 	%f25, %rs51;
	st.shared.u8 	[%r2], %rs2;
	cvt.s16.s8 	%rs52, %rs2;
	cvt.rn.f32.s16 	%f26, %rs52;
	add.f32 	%f27, %f25, %f26;
	cvt.rzi.s32.f32 	%r25, %f27;
	cvt.u16.u32 	%rs53, %r25;
	st.shared.u8 	[%r2+1], %rs53;
	mov.u16 	%rs54, %rs2;
$L__BB0_36:
	cvta.to.global.u64 	%rd8, %rd2;
	add.s64 	%rd9, %rd8, %rd1;
	st.global.u8 	[%rd9], %rs54;
	st.global.u8 	[%rd9+1], %rs53;
	ret;

}
	// .globl	_Z9scan_bcaoIcEvPT_PKS0_
.visible .entry _Z9scan_bcaoIcEvPT_PKS0_(
	.param .u64 .ptr .align 1 _Z9scan_bcaoIcEvPT_PKS0__param_0,
	.param .u64 .ptr .align 1 _Z9scan_bcaoIcEvPT_PKS0__param_1
)
{
	.reg .pred 	%p<19>;
	.reg .b16 	%rs<59>;
	.reg .b32 	%r<159>;
	.reg .b64 	%rd<10>;
	// demoted variable
	.shared .align 1 .b8 _ZZ9scan_bcaoIcEvPT_PKS0_E4temp[1024];
	ld.param.u64 	%rd2, [_Z9scan_bcaoIcEvPT_PKS0__param_0];
	ld.param.u64 	%rd3, [_Z9scan_bcaoIcEvPT_PKS0__param_1];
	cvta.to.global.u64 	%rd4, %rd3;
	mov.u32 	%r8, %ctaid.x;
	shl.b32 	%r9, %r8, 9;
	cvt.u64.u32 	%rd5, %r9;
	mov.u32 	%r1, %tid.x;
	add.s32 	%r10, %r1, 256;
	shr.u32 	%r11, %r1, 5;
	shr.u32 	%r12, %r10, 5;
	cvt.u64.u32 	%rd6, %r1;
	add.s64 	%rd1, %rd5, %rd6;
	add.s64 	%rd7, %rd4, %rd1;
	ld.global.nc.u8 	%rs1, [%rd7];
	cvt.u16.u8 	%rs2, %rs1;
	add.s32 	%r13, %r11, %r1;
	mov.u32 	%r14, _ZZ9scan_bcaoIcEvPT_PKS0_E4temp;
	add.s32 	%r2, %r14, %r13;
	st.shared.u8 	[%r2], %rs2;
	ld.global.nc.u8 	%rs3, [%rd7+256];
	cvt.u16.u8 	%rs4, %rs3;
	add.s32 	%r15, %r12, %r1;
	add.s32 	%r3, %r14, %r15;
	st.shared.u8 	[%r3+256], %rs4;
	shl.b32 	%r16, %r1, 1;
	or.b32  	%r4, %r16, 1;
	add.s32 	%r5, %r16, 2;
	bar.sync 	0;
	setp.gt.u32 	%p1, %r1, 255;
	shr.u32 	%r17, %r1, 4;
	add.s32 	%r18, %r17, %r16;
	add.s32 	%r6, %r14, %r18;
	shr.u32 	%r19, %r16, 5;
	add.s32 	%r20, %r19, %r16;
	add.s32 	%r7, %r14, %r20;
	@%p1 bra 	$L__BB1_2;
	ld.shared.u8 	%rs5, [%r6];
	ld.shared.u8 	%rs6, [%r7+1];
	add.s16 	%rs7, %rs6, %rs5;
	st.shared.u8 	[%r7+1], %rs7;
$L__BB1_2:
	bar.sync 	0;
	setp.gt.u32 	%p2, %r1, 127;
	@%p2 bra 	$L__BB1_4;
	shl.b32 	%r21, %r4, 1;
	add.s32 	%r22, %r21, -1;
	shl.b32 	%r23, %r5, 1;
	shr.u32 	%r24, %r22, 5;
	add.s32 	%r25, %r24, %r21;
	shr.u32 	%r26, %r21, 5;
	add.s32 	%r27, %r26, %r23;
	add.s32 	%r29, %r14, %r25;
	ld.shared.u8 	%rs8, [%r29+-1];
	add.s32 	%r30, %r14, %r27;
	ld.shared.u8 	%rs9, [%r30+-1];
	add.s16 	%rs10, %rs9, %rs8;
	st.shared.u8 	[%r30+-1], %rs10;
$L__BB1_4:
	bar.sync 	0;
	setp.gt.u32 	%p3, %r1, 63;
	@%p3 bra 	$L__BB1_6;
	shl.b32 	%r31, %r4, 2;
	add.s32 	%r32, %r31, -1;
	shl.b32 	%r33, %r5, 2;
	shr.u32 	%r34, %r32, 5;
	add.s32 	%r35, %r34, %r31;
	shr.u32 	%r36, %r31, 5;
	add.s32 	%r37, %r36, %r33;
	add.s32 	%r39, %r14, %r35;
	ld.shared.u8 	%rs11, [%r39+-1];
	add.s32 	%r40, %r14, %r37;
	ld.shared.u8 	%rs12, [%r40+-1];
	add.s16 	%rs13, %rs12, %rs11;
	st.shared.u8 	[%r40+-1], %rs13;
$L__BB1_6:
	bar.sync 	0;
	setp.gt.u32 	%p4, %r1, 31;
	@%p4 bra 	$L__BB1_8;
	shl.b32 	%r41, %r4, 3;
	add.s32 	%r42, %r41, -1;
	shl.b32 	%r43, %r5, 3;
	shr.u32 	%r44, %r42, 5;
	add.s32 	%r45, %r44, %r41;
	shr.u32 	%r46, %r41, 5;
	add.s32 	%r47, %r46, %r43;
	add.s32 	%r49, %r14, %r45;
	ld.shared.u8 	%rs14, [%r49+-1];
	add.s32 	%r50, %r14, %r47;
	ld.shared.u8 	%rs15, [%r50+-1];
	add.s16 	%rs16, %rs15, %rs14;
	st.shared.u8 	[%r50+-1], %rs16;
$L__BB1_8:
	bar.sync 	0;
	setp.gt.u32 	%p5, %r1, 15;
	@%p5 bra 	$L__BB1_10;
	shl.b32 	%r51, %r4, 4;
	add.s32 	%r52, %r51, -1;
	shl.b32 	%r53, %r5, 4;
	shr.u32 	%r54, %r52, 5;
	add.s32 	%r55, %r54, %r51;
	shr.u32 	%r56, %r51, 5;
	add.s32 	%r57, %r56, %r53;
	add.s32 	%r59, %r14, %r55;
	ld.shared.u8 	%rs17, [%r59+-1];
	add.s32 	%r60, %r14, %r57;
	ld.shared.u8 	%rs18, [%r60+-1];
	add.s16 	%rs19, %rs18, %rs17;
	st.shared.u8 	[%r60+-1], %rs19;
$L__BB1_10:
	bar.sync 	0;
	setp.gt.u32 	%p6, %r1, 7;
	@%p6 bra 	$L__BB1_12;
	shl.b32 	%r61, %r4, 5;
	add.s32 	%r62, %r61, -1;
	shl.b32 	%r63, %r5, 5;
	shr.u32 	%r64, %r62, 5;
	add.s32 	%r65, %r64, %r61;
	add.s32 	%r66, %r4, %r63;
	add.s32 	%r68, %r14, %r65;
	ld.shared.u8 	%rs20, [%r68+-1];
	add.s32 	%r69, %r14, %r66;
	ld.shared.u8 	%rs21, [%r69+-1];
	add.s16 	%rs22, %rs21, %rs20;
	st.shared.u8 	[%r69+-1], %rs22;
$L__BB1_12:
	bar.sync 	0;
	setp.gt.u32 	%p7, %r1, 3;
	@%p7 bra 	$L__BB1_14;
	shl.b32 	%r70, %r4, 6;
	add.s32 	%r71, %r70, -1;
	shl.b32 	%r72, %r5, 6;
	shr.u32 	%r73, %r71, 5;
	add.s32 	%r74, %r73, %r70;
	shr.u32 	%r75, %r70, 5;
	add.s32 	%r76, %r72, %r75;
	add.s32 	%r78, %r14, %r74;
	ld.shared.u8 	%rs23, [%r78+-1];
	add.s32 	%r79, %r14, %r76;
	ld.shared.u8 	%rs24, [%r79];
	add.s16 	%rs25, %rs24, %rs23;
	st.shared.u8 	[%r79], %rs25;
$L__BB1_14:
	bar.sync 	0;
	setp.gt.u32 	%p8, %r1, 1;
	@%p8 bra 	$L__BB1_16;
	shl.b32 	%r80, %r4, 7;
	add.s32 	%r81, %r80, -1;
	shl.b32 	%r82, %r5, 7;
	shr.u32 	%r83, %r81, 5;
	add.s32 	%r84, %r83, %r80;
	shr.u32 	%r85, %r80, 5;
	add.s32 	%r86, %r82, %r85;
	add.s32 	%r88, %r14, %r84;
	ld.shared.u8 	%rs26, [%r88+-1];
	add.s32 	%r89, %r14, %r86;
	ld.shared.u8 	%rs27, [%r89+2];
	add.s16 	%rs28, %rs27, %rs26;
	st.shared.u8 	[%r89+2], %rs28;
$L__BB1_16:
	bar.sync 	0;
	setp.ne.s32 	%p9, %r1, 0;
	@%p9 bra 	$L__BB1_18;
	mov.b16 	%rs29, 0;
	st.shared.u8 	[_ZZ9scan_bcaoIcEvPT_PKS0_E4temp+526], %rs29;
$L__BB1_18:
	setp.ne.s32 	%p10, %r1, 0;
	bar.sync 	0;
	@%p10 bra 	$L__BB1_20;
	ld.shared.u8 	%rs30, [_ZZ9scan_bcaoIcEvPT_PKS0_E4temp+262];
	ld.shared.u8 	%rs31, [_ZZ9scan_bcaoIcEvPT_PKS0_E4temp+526];
	st.shared.u8 	[_ZZ9scan_bcaoIcEvPT_PKS0_E4temp+262], %rs31;
	add.s16 	%rs32, %rs31, %rs30;
	st.shared.u8 	[_ZZ9scan_bcaoIcEvPT_PKS0_E4temp+526], %rs32;
$L__BB1_20:
	setp.gt.u32 	%p11, %r1, 1;
	bar.sync 	0;
	@%p11 bra 	$L__BB1_22;
	shl.b32 	%r90, %r4, 7;
	add.s32 	%r91, %r90, -1;
	shl.b32 	%r92, %r5, 7;
	shr.u32 	%r93, %r91, 5;
	add.s32 	%r94, %r93, %r90;
	shr.u32 	%r95, %r90, 5;
	add.s32 	%r96, %r92, %r95;
	add.s32 	%r98, %r14, %r94;
	ld.shared.u8 	%rs33, [%r98+-1];
	add.s32 	%r99, %r14, %r96;
	ld.shared.u8 	%rs34, [%r99+2];
	st.shared.u8 	[%r98+-1], %rs34;
	add.s16 	%rs35, %rs34, %rs33;
	st.shared.u8 	[%r99+2], %rs35;
$L__BB1_22:
	setp.gt.u32 	%p12, %r1, 3;
	bar.sync 	0;
	@%p12 bra 	$L__BB1_24;
	shl.b32 	%r100, %r4, 6;
	add.s32 	%r101, %r100, -1;
	shl.b32 	%r102, %r5, 6;
	shr.u32 	%r103, %r101, 5;
	add.s32 	%r104, %r103, %r100;
	shr.u32 	%r105, %r100, 5;
	add.s32 	%r106, %r102, %r105;
	add.s32 	%r108, %r14, %r104;
	ld.shared.u8 	%rs36, [%r108+-1];
	add.s32 	%r109, %r14, %r106;
	ld.shared.u8 	%rs37, [%r109];
	st.shared.u8 	[%r108+-1], %rs37;
	add.s16 	%rs38, %rs37, %rs36;
	st.shared.u8 	[%r109], %rs38;
$L__BB1_24:
	setp.gt.u32 	%p13, %r1, 7;
	bar.sync 	0;
	@%p13 bra 	$L__BB1_26;
	shl.b32 	%r110, %r4, 5;
	add.s32 	%r111, %r110, -1;
	shl.b32 	%r112, %r5, 5;
	shr.u32 	%r113, %r111, 5;
	add.s32 	%r114, %r113, %r110;
	add.s32 	%r115, %r4, %r112;
	add.s32 	%r117, %r14, %r114;
	ld.shared.u8 	%rs39, [%r117+-1];
	add.s32 	%r118, %r14, %r115;
	ld.shared.u8 	%rs40, [%r118+-1];
	st.shared.u8 	[%r117+-1], %rs40;
	add.s16 	%rs41, %rs40, %rs39;
	st.shared.u8 	[%r118+-1], %rs41;
$L__BB1_26:
	setp.gt.u32 	%p14, %r1, 15;
	bar.sync 	0;
	@%p14 bra 	$L__BB1_28;
	shl.b32 	%r119, %r4, 4;
	add.s32 	%r120, %r119, -1;
	shl.b32 	%r121, %r5, 4;
	shr.u32 	%r122, %r120, 5;
	add.s32 	%r123, %r122, %r119;
	shr.u32 	%r124, %r119, 5;
	add.s32 	%r125, %r124, %r121;
	add.s32 	%r127, %r14, %r123;
	ld.shared.u8 	%rs42, [%r127+-1];
	add.s32 	%r128, %r14, %r125;
	ld.shared.u8 	%rs43, [%r128+-1];
	st.shared.u8 	[%r127+-1], %rs43;
	add.s16 	%rs44, %rs43, %rs42;
	st.shared.u8 	[%r128+-1], %rs44;
$L__BB1_28:
	setp.gt.u32 	%p15, %r1, 31;
	bar.sync 	0;
	@%p15 bra 	$L__BB1_30;
	shl.b32 	%r129, %r4, 3;
	add.s32 	%r130, %r129, -1;
	shl.b32 	%r131, %r5, 3;
	shr.u32 	%r132, %r130, 5;
	add.s32 	%r133, %r132, %r129;
	shr.u32 	%r134, %r129, 5;
	add.s32 	%r135, %r134, %r131;
	add.s32 	%r137, %r14, %r133;
	ld.shared.u8 	%rs45, [%r137+-1];
	add.s32 	%r138, %r14, %r135;
	ld.shared.u8 	%rs46, [%r138+-1];
	st.shared.u8 	[%r137+-1], %rs46;
	add.s16 	%rs47, %rs46, %rs45;
	st.shared.u8 	[%r138+-1], %rs47;
$L__BB1_30:
	setp.gt.u32 	%p16, %r1, 63;
	bar.sync 	0;
	@%p16 bra 	$L__BB1_32;
	shl.b32 	%r139, %r4, 2;
	add.s32 	%r140, %r139, -1;
	shl.b32 	%r141, %r5, 2;
	shr.u32 	%r142, %r140, 5;
	add.s32 	%r143, %r142, %r139;
	shr.u32 	%r144, %r139, 5;
	add.s32 	%r145, %r144, %r141;
	add.s32 	%r147, %r14, %r143;
	ld.shared.u8 	%rs48, [%r147+-1];
	add.s32 	%r148, %r14, %r145;
	ld.shared.u8 	%rs49, [%r148+-1];
	st.shared.u8 	[%r147+-1], %rs49;
	add.s16 	%rs50, %rs49, %rs48;
	st.shared.u8 	[%r148+-1], %rs50;
$L__BB1_32:
	setp.gt.u32 	%p17, %r1, 127;
	bar.sync 	0;
	@%p17 bra 	$L__BB1_34;
	shl.b32 	%r149, %r4, 1;
	add.s32 	%r150, %r149, -1;
	shl.b32 	%r151, %r5, 1;
	shr.u32 	%r152, %r150, 5;
	add.s32 	%r153, %r152, %r149;
	shr.u32 	%r154, %r149, 5;
	add.s32 	%r155, %r154, %r151;
	add.s32 	%r157, %r14, %r153;
	ld.shared.u8 	%rs51, [%r157+-1];
	add.s32 	%r158, %r14, %r155;
	ld.shared.u8 	%rs52, [%r158+-1];
	st.shared.u8 	[%r157+-1], %rs52;
	add.s16 	%rs53, %rs52, %rs51;
	st.shared.u8 	[%r158+-1], %rs53;
$L__BB1_34:
	setp.gt.u32 	%p18, %r1, 255;
	bar.sync 	0;
	@%p18 bra 	$L__BB1_36;
	ld.shared.u8 	%rs54, [%r6];
	ld.shared.u8 	%rs55, [%r7+1];
	st.shared.u8 	[%r6], %rs55;
	add.s16 	%rs56, %rs55, %rs54;
	st.shared.u8 	[%r7+1], %rs56;
$L__BB1_36:
	cvta.to.global.u64 	%rd8, %rd2;
	bar.sync 	0;
	ld.shared.u8 	%rs57, [%r2];
	add.s64 	%rd9, %rd8, %rd1;
	st.global.u8 	[%rd9], %rs57;
	ld.shared.u8 	%rs58, [%r3+256];
	st.global.u8 	[%rd9+256], %rs58;
	ret;

}
	// .globl	_Z4scanIsEvPT_PKS0_
.visible .entry _Z4scanIsEvPT_PKS0_(
	.param .u64 .ptr .align 1 _Z4scanIsEvPT_PKS0__param_0,
	.param .u64 .ptr .align 1 _Z4scanIsEvPT_PKS0__param_1
)
{
	.reg .pred 	%p<19>;
	.reg .b16 	%rs<53>;
	.reg .b32 	%r<27>;
	.reg .b32 	%f<28>;
	.reg .b64 	%rd<12>;
	// demoted variable
	.shared .align 2 .b8 _ZZ4scanIsEvPT_PKS0_E4temp[1024];
	ld.param.u64 	%rd2, [_Z4scanIsEvPT_PKS0__param_0];
	ld.param.u64 	%rd3, [_Z4scanIsEvPT_PKS0__param_1];
	cvta.to.global.u64 	%rd4, %rd3;
	mov.u32 	%r12, %ctaid.x;
	shl.b32 	%r13, %r12, 9;
	cvt.u64.u32 	%rd5, %r13;
	mov.u32 	%r1, %tid.x;
	shl.b32 	%r14, %r1, 1;
	cvt.u64.u32 	%rd6, %r14;
	add.s64 	%rd1, %rd5, %rd6;
	shl.b64 	%rd7, %rd1, 1;
	add.s64 	%rd8, %rd4, %rd7;
	ld.global.nc.u16 	%rs7, [%rd8];
	shl.b32 	%r15, %r1, 2;
	mov.u32 	%r16, _ZZ4scanIsEvPT_PKS0_E4temp;
	add.s32 	%r2, %r16, %r15;
	st.shared.u16 	[%r2], %rs7;
	or.b32  	%r3, %r14, 1;
	ld.global.nc.u16 	%rs8, [%rd8+2];
	st.shared.u16 	[%r2+2], %rs8;
	bar.sync 	0;
	setp.gt.u32 	%p1, %r1, 255;
	@%p1 bra 	$L__BB2_2;
	ld.shared.u16 	%rs9, [%r2];
	ld.shared.u16 	%rs10, [%r2+2];
	add.s16 	%rs11, %rs10, %rs9;
	st.shared.u16 	[%r2+2], %rs11;
$L__BB2_2:
	bar.sync 	0;
	setp.gt.u32 	%p2, %r1, 127;
	shl.b32 	%r4, %r3, 2;
	add.s32 	%r5, %r16, %r4;
	@%p2 bra 	$L__BB2_4;
	ld.shared.u16 	%rs12, [%r5+-2];
	ld.shared.u16 	%rs13, [%r5+2];
	add.s16 	%rs14, %rs13, %rs12;
	st.shared.u16 	[%r5+2], %rs14;
$L__BB2_4:
	bar.sync 	0;
	setp.gt.u32 	%p3, %r1, 63;
	add.s32 	%r6, %r5, %r4;
	@%p3 bra 	$L__BB2_6;
	ld.shared.u16 	%rs15, [%r6+-2];
	ld.shared.u16 	%rs16, [%r6+6];
	add.s16 	%rs17, %rs16, %rs15;
	st.shared.u16 	[%r6+6], %rs17;
$L__BB2_6:
	bar.sync 	0;
	setp.gt.u32 	%p4, %r1, 31;
	mad.lo.s32 	%r7, %r3, 12, %r5;
	@%p4 bra 	$L__BB2_8;
	ld.shared.u16 	%rs18, [%r7+-2];
	ld.shared.u16 	%rs19, [%r7+14];
	add.s16 	%rs20, %rs19, %rs18;
	st.shared.u16 	[%r7+14], %rs20;
$L__BB2_8:
	bar.sync 	0;
	setp.gt.u32 	%p5, %r1, 15;
	mad.lo.s32 	%r8, %r3, 28, %r5;
	@%p5 bra 	$L__BB2_10;
	ld.shared.u16 	%rs21, [%r8+-2];
	ld.shared.u16 	%rs22, [%r8+30];
	add.s16 	%rs23, %rs22, %rs21;
	st.shared.u16 	[%r8+30], %rs23;
$L__BB2_10:
	bar.sync 	0;
	setp.gt.u32 	%p6, %r1, 7;
	mad.lo.s32 	%r9, %r3, 60, %r5;
	@%p6 bra 	$L__BB2_12;
	ld.shared.u16 	%rs24, [%r9+-2];
	ld.shared.u16 	%rs25, [%r9+62];
	add.s16 	%rs26, %rs25, %rs24;
	st.shared.u16 	[%r9+62], %rs26;
$L__BB2_12:
	bar.sync 	0;
	setp.gt.u32 	%p7, %r1, 3;
	mad.lo.s32 	%r10, %r3, 124, %r5;
	@%p7 bra 	$L__BB2_14;
	ld.shared.u16 	%rs27, [%r10+-2];
	ld.shared.u16 	%rs28, [%r10+126];
	add.s16 	%rs29, %rs28, %rs27;
	st.shared.u16 	[%r10+126], %rs29;
$L__BB2_14:
	bar.sync 	0;
	setp.gt.u32 	%p8, %r1, 1;
	mad.lo.s32 	%r11, %r3, 252, %r5;
	@%p8 bra 	$L__BB2_16;
	ld.shared.u16 	%rs30, [%r11+-2];
	ld.shared.u16 	%rs31, [%r11+254];
	add.s16 	%rs32, %rs31, %rs30;
	st.shared.u16 	[%r11+254], %rs32;
$L__BB2_16:
	bar.sync 	0;
	setp.ne.s32 	%p9, %r1, 0;
	@%p9 bra 	$L__BB2_18;
	mov.b16 	%rs33, 0;
	st.shared.u16 	[_ZZ4scanIsEvPT_PKS0_E4temp+1022], %rs33;
$L__BB2_18:
	setp.ne.s32 	%p10, %r1, 0;
	bar.sync 	0;
	@%p10 bra 	$L__BB2_20;
	ld.shared.u16 	%rs34, [_ZZ4scanIsEvPT_PKS0_E4temp+510];
	cvt.rn.f32.s16 	%f1, %rs34;
	ld.shared.u16 	%rs35, [_ZZ4scanIsEvPT_PKS0_E4temp+1022];
	st.shared.u16 	[_ZZ4scanIsEvPT_PKS0_E4temp+510], %rs35;
	cvt.rn.f32.s16 	%f2, %rs35;
	add.f32 	%f3, %f1, %f2;
	cvt.rzi.s32.f32 	%r18, %f3;
	st.shared.u16 	[_ZZ4scanIsEvPT_PKS0_E4temp+1022], %r18;
$L__BB2_20:
	setp.gt.u32 	%p11, %r1, 1;
	bar.sync 	0;
	@%p11 bra 	$L__BB2_22;
	ld.shared.u16 	%rs36, [%r11+-2];
	cvt.rn.f32.s16 	%f4, %rs36;
	ld.shared.u16 	%rs37, [%r11+254];
	st.shared.u16 	[%r11+-2], %rs37;
	cvt.rn.f32.s16 	%f5, %rs37;
	add.f32 	%f6, %f4, %f5;
	cvt.rzi.s32.f32 	%r19, %f6;
	st.shared.u16 	[%r11+254], %r19;
$L__BB2_22:
	setp.gt.u32 	%p12, %r1, 3;
	bar.sync 	0;
	@%p12 bra 	$L__BB2_24;
	ld.shared.u16 	%rs38, [%r10+-2];
	cvt.rn.f32.s16 	%f7, %rs38;
	ld.shared.u16 	%rs39, [%r10+126];
	st.shared.u16 	[%r10+-2], %rs39;
	cvt.rn.f32.s16 	%f8, %rs39;
	add.f32 	%f9, %f7, %f8;
	cvt.rzi.s32.f32 	%r20, %f9;
	st.shared.u16 	[%r10+126], %r20;
$L__BB2_24:
	setp.gt.u32 	%p13, %r1, 7;
	bar.sync 	0;
	@%p13 bra 	$L__BB2_26;
	ld.shared.u16 	%rs40, [%r9+-2];
	cvt.rn.f32.s16 	%f10, %rs40;
	ld.shared.u16 	%rs41, [%r9+62];
	st.shared.u16 	[%r9+-2], %rs41;
	cvt.rn.f32.s16 	%f11, %rs41;
	add.f32 	%f12, %f10, %f11;
	cvt.rzi.s32.f32 	%r21, %f12;
	st.shared.u16 	[%r9+62], %r21;
$L__BB2_26:
	setp.gt.u32 	%p14, %r1, 15;
	bar.sync 	0;
	@%p14 bra 	$L__BB2_28;
	ld.shared.u16 	%rs42, [%r8+-2];
	cvt.rn.f32.s16 	%f13, %rs42;
	ld.shared.u16 	%rs43, [%r8+30];
	st.shared.u16 	[%r8+-2], %rs43;
	cvt.rn.f32.s16 	%f14, %rs43;
	add.f32 	%f15, %f13, %f14;
	cvt.rzi.s32.f32 	%r22, %f15;
	st.shared.u16 	[%r8+30], %r22;
$L__BB2_28:
	setp.gt.u32 	%p15, %r1, 31;
	bar.sync 	0;
	@%p15 bra 	$L__BB2_30;
	ld.shared.u16 	%rs44, [%r7+-2];
	cvt.rn.f32.s16 	%f16, %rs44;
	ld.shared.u16 	%rs45, [%r7+14];
	st.shared.u16 	[%r7+-2], %rs45;
	cvt.rn.f32.s16 	%f17, %rs45;
	add.f32 	%f18, %f16, %f17;
	cvt.rzi.s32.f32 	%r23, %f18;
	st.shared.u16 	[%r7+14], %r23;
$L__BB2_30:
	setp.gt.u32 	%p16, %r1, 63;
	bar.sync 	0;
	@%p16 bra 	$L__BB2_32;
	ld.shared.u16 	%rs46, [%r6+-2];
	cvt.rn.f32.s16 	%f19, %rs46;
	ld.shared.u16 	%rs47, [%r6+6];
	st.shared.u16 	[%r6+-2], %rs47;
	cvt.rn.f32.s16 	%f20, %rs47;
	add.f32 	%f21, %f19, %f20;
	cvt.rzi.s32.f32 	%r24, %f21;
	st.shared.u16 	[%r6+6], %r24;
$L__BB2_32:
	setp.gt.u32 	%p17, %r1, 127;
	bar.sync 	0;
	@%p17 bra 	$L__BB2_34;
	ld.shared.u16 	%rs48, [%r5+-2];
	cvt.rn.f32.s16 	%f22, %rs48;
	ld.shared.u16 	%rs49, [%r5+2];
	st.shared.u16 	[%r5+-2], %rs49;
	cvt.rn.f32.s16 	%f23, %rs49;
	add.f32 	%f24, %f22, %f23;
	cvt.rzi.s32.f32 	%r25, %f24;
	st.shared.u16 	[%r5+2], %r25;
$L__BB2_34:
	setp.lt.u32 	%p18, %r1, 256;
	bar.sync 	0;
	@%p18 bra 	$L__BB2_36;
	ld.shared.u16 	%rs52, [%r2];
	ld.shared.u16 	%rs51, [%r2+2];
	bra.uni 	$L__BB2_37;
$L__BB2_36:
	ld.shared.u16 	%rs50, [%r2];
	cvt.rn.f32.s16 	%f25, %rs50;
	ld.shared.u16 	%rs52, [%r2+2];
	st.shared.u16 	[%r2], %rs52;
	cvt.rn.f32.s16 	%f26, %rs52;
	add.f32 	%f27, %f25, %f26;
	cvt.rzi.s32.f32 	%r26, %f27;
	cvt.u16.u32 	%rs51, %r26;
	st.shared.u16 	[%r2+2], %rs51;
$L__BB2_37:
	cvta.to.global.u64 	%rd9, %rd2;
	add.s64 	%rd11, %rd9, %rd7;
	st.global.u16 	[%rd11], %rs52;
	st.global.u16 	[%rd11+2], %rs51;
	ret;

}
	// .globl	_Z9scan_bcaoIsEvPT_PKS0_
.visible .entry _Z9scan_bcaoIsEvPT_PKS0_(
	.param .u64 .ptr .align 1 _Z9scan_bcaoIsEvPT_PKS0__param_0,
	.param .u64 .ptr .align 1 _Z9scan_bcaoIsEvPT_PKS0__param_1
)
{
	.reg .pred 	%p<19>;
	.reg .b16 	%rs<57>;
	.reg .b32 	%r<191>;
	.reg .b64 	%rd<12>;
	// demoted variable
	.shared .align 2 .b8 _ZZ9scan_bcaoIsEvPT_PKS0_E4temp[2048];
	ld.param.u64 	%rd2, [_Z9scan_bcaoIsEvPT_PKS0__param_0];
	ld.param.u64 	%rd3, [_Z9scan_bcaoIsEvPT_PKS0__param_1];
	cvta.to.global.u64 	%rd4, %rd3;
	mov.u32 	%r8, %ctaid.x;
	shl.b32 	%r9, %r8, 9;
	cvt.u64.u32 	%rd5, %r9;
	mov.u32 	%r1, %tid.x;
	add.s32 	%r10, %r1, 256;
	shr.u32 	%r11, %r1, 5;
	shr.u32 	%r12, %r10, 5;
	cvt.u64.u32 	%rd6, %r1;
	add.s64 	%rd1, %rd5, %rd6;
	shl.b64 	%rd7, %rd1, 1;
	add.s64 	%rd8, %rd4, %rd7;
	ld.global.nc.u16 	%rs1, [%rd8];
	add.s32 	%r13, %r11, %r1;
	shl.b32 	%r14, %r13, 1;
	mov.u32 	%r15, _ZZ9scan_bcaoIsEvPT_PKS0_E4temp;
	add.s32 	%r2, %r15, %r14;
	st.shared.u16 	[%r2], %rs1;
	ld.global.nc.u16 	%rs2, [%rd8+512];
	add.s32 	%r16, %r12, %r1;
	shl.b32 	%r17, %r16, 1;
	add.s32 	%r3, %r15, %r17;
	st.shared.u16 	[%r3+512], %rs2;
	shl.b32 	%r18, %r1, 1;
	or.b32  	%r4, %r18, 1;
	add.s32 	%r5, %r18, 2;
	bar.sync 	0;
	setp.gt.u32 	%p1, %r1, 255;
	shr.u32 	%r19, %r1, 4;
	add.s32 	%r20, %r19, %r18;
	shl.b32 	%r21, %r20, 1;
	add.s32 	%r6, %r15, %r21;
	shr.u32 	%r22, %r18, 5;
	add.s32 	%r23, %r22, %r18;
	shl.b32 	%r24, %r23, 1;
	add.s32 	%r7, %r15, %r24;
	@%p1 bra 	$L__BB3_2;
	ld.shared.u16 	%rs3, [%r6];
	ld.shared.u16 	%rs4, [%r7+2];
	add.s16 	%rs5, %rs4, %rs3;
	st.shared.u16 	[%r7+2], %rs5;
$L__BB3_2:
	bar.sync 	0;
	setp.gt.u32 	%p2, %r1, 127;
	@%p2 bra 	$L__BB3_4;
	shl.b32 	%r25, %r4, 1;
	add.s32 	%r26, %r25, -1;
	shl.b32 	%r27, %r5, 1;
	shr.u32 	%r28, %r26, 5;
	add.s32 	%r29, %r28, %r25;
	shr.u32 	%r30, %r25, 5;
	add.s32 	%r31, %r30, %r27;
	shl.b32 	%r32, %r29, 1;
	add.s32 	%r34, %r15, %r32;
	ld.shared.u16 	%rs6, [%r34+-2];
	shl.b32 	%r35, %r31, 1;
	add.s32 	%r36, %r15, %r35;
	ld.shared.u16 	%rs7, [%r36+-2];
	add.s16 	%rs8, %rs7, %rs6;
	st.shared.u16 	[%r36+-2], %rs8;
$L__BB3_4:
	bar.sync 	0;
	setp.gt.u32 	%p3, %r1, 63;
	@%p3 bra 	$L__BB3_6;
	shl.b32 	%r37, %r4, 2;
	add.s32 	%r38, %r37, -1;
	shl.b32 	%r39, %r5, 2;
	shr.u32 	%r40, %r38, 5;
	add.s32 	%r41, %r40, %r37;
	shr.u32 	%r42, %r37, 5;
	add.s32 	%r43, %r42, %r39;
	shl.b32 	%r44, %r41, 1;
	add.s32 	%r46, %r15, %r44;
	ld.shared.u16 	%rs9, [%r46+-2];
	shl.b32 	%r47, %r43, 1;
	add.s32 	%r48, %r15, %r47;
	ld.shared.u16 	%rs10, [%r48+-2];
	add.s16 	%rs11, %rs10, %rs9;
	st.shared.u16 	[%r48+-2], %rs11;
$L__BB3_6:
	bar.sync 	0;
	setp.gt.u32 	%p4, %r1, 31;
	@%p4 bra 	$L__BB3_8;
	shl.b32 	%r49, %r4, 3;
	add.s32 	%r50, %r49, -1;
	shl.b32 	%r51, %r5, 3;
	shr.u32 	%r52, %r50, 5;
	add.s32 	%r53, %r52, %r49;
	shr.u32 	%r54, %r49, 5;
	add.s32 	%r55, %r54, %r51;
	shl.b32 	%r56, %r53, 1;
	add.s32 	%r58, %r15, %r56;
	ld.shared.u16 	%rs12, [%r58+-2];
	shl.b32 	%r59, %r55, 1;
	add.s32 	%r60, %r15, %r59;
	ld.shared.u16 	%rs13, [%r60+-2];
	add.s16 	%rs14, %rs13, %rs12;
	st.shared.u16 	[%r60+-2], %rs14;
$L__BB3_8:
	bar.sync 	0;
	setp.gt.u32 	%p5, %r1, 15;
	@%p5 bra 	$L__BB3_10;
	shl.b32 	%r61, %r4, 4;
	add.s32 	%r62, %r61, -1;
	shl.b32 	%r63, %r5, 4;
	shr.u32 	%r64, %r62, 5;
	add.s32 	%r65, %r64, %r61;
	shr.u32 	%r66, %r61, 5;
	add.s32 	%r67, %r66, %r63;
	shl.b32 	%r68, %r65, 1;
	add.s32 	%r70, %r15, %r68;
	ld.shared.u16 	%rs15, [%r70+-2];
	shl.b32 	%r71, %r67, 1;
	add.s32 	%r72, %r15, %r71;
	ld.shared.u16 	%rs16, [%r72+-2];
	add.s16 	%rs17, %rs16, %rs15;
	st.shared.u16 	[%r72+-2], %rs17;
$L__BB3_10:
	bar.sync 	0;
	setp.gt.u32 	%p6, %r1, 7;
	@%p6 bra 	$L__BB3_12;
	shl.b32 	%r73, %r4, 5;
	add.s32 	%r74, %r73, -1;
	shl.b32 	%r75, %r5, 5;
	shr.u32 	%r76, %r74, 5;
	add.s32 	%r77, %r76, %r73;
	add.s32 	%r78, %r4, %r75;
	shl.b32 	%r79, %r77, 1;
	add.s32 	%r81, %r15, %r79;
	ld.shared.u16 	%rs18, [%r81+-2];
	shl.b32 	%r82, %r78, 1;
	add.s32 	%r83, %r15, %r82;
	ld.shared.u16 	%rs19, [%r83+-2];
	add.s16 	%rs20, %rs19, %rs18;
	st.shared.u16 	[%r83+-2], %rs20;
$L__BB3_12:
	bar.sync 	0;
	setp.gt.u32 	%p7, %r1, 3;
	@%p7 bra 	$L__BB3_14;
	shl.b32 	%r84, %r4, 6;
	add.s32 	%r85, %r84, -1;
	shl.b32 	%r86, %r5, 6;
	shr.u32 	%r87, %r85, 5;
	add.s32 	%r88, %r87, %r84;
	shr.u32 	%r89, %r84, 5;
	add.s32 	%r90, %r86, %r89;
	shl.b32 	%r91, %r90, 1;
	shl.b32 	%r92, %r88, 1;
	add.s32 	%r94, %r15, %r92;
	ld.shared.u16 	%rs21, [%r94+-2];
	add.s32 	%r95, %r15, %r91;
	ld.shared.u16 	%rs22, [%r95];
	add.s16 	%rs23, %rs22, %rs21;
	st.shared.u16 	[%r95], %rs23;
$L__BB3_14:
	bar.sync 	0;
	setp.gt.u32 	%p8, %r1, 1;
	@%p8 bra 	$L__BB3_16;
	shl.b32 	%r96, %r4, 7;
	add.s32 	%r97, %r96, -1;
	shl.b32 	%r98, %r5, 7;
	shr.u32 	%r99, %r97, 5;
	add.s32 	%r100, %r99, %r96;
	shr.u32 	%r101, %r96, 5;
	add.s32 	%r102, %r98, %r101;
	shl.b32 	%r103, %r102, 1;
	shl.b32 	%r104, %r100, 1;
	add.s32 	%r106, %r15, %r104;
	ld.shared.u16 	%rs24, [%r106+-2];
	add.s32 	%r107, %r15, %r103;
	ld.shared.u16 	%rs25, [%r107+4];
	add.s16 	%rs26, %rs25, %rs24;
	st.shared.u16 	[%r107+4], %rs26;
$L__BB3_16:
	bar.sync 	0;
	setp.ne.s32 	%p9, %r1, 0;
	@%p9 bra 	$L__BB3_18;
	mov.b16 	%rs27, 0;
	st.shared.u16 	[_ZZ9scan_bcaoIsEvPT_PKS0_E4temp+1052], %rs27;
$L__BB3_18:
	setp.ne.s32 	%p10, %r1, 0;
	bar.sync 	0;
	@%p10 bra 	$L__BB3_20;
	ld.shared.u16 	%rs28, [_ZZ9scan_bcaoIsEvPT_PKS0_E4temp+524];
	ld.shared.u16 	%rs29, [_ZZ9scan_bcaoIsEvPT_PKS0_E4temp+1052];
	st.shared.u16 	[_ZZ9scan_bcaoIsEvPT_PKS0_E4temp+524], %rs29;
	add.s16 	%rs30, %rs29, %rs28;
	st.shared.u16 	[_ZZ9scan_bcaoIsEvPT_PKS0_E4temp+1052], %rs30;
$L__BB3_20:
	setp.gt.u32 	%p11, %r1, 1;
	bar.sync 	0;
	@%p11 bra 	$L__BB3_22;
	shl.b32 	%r108, %r4, 7;
	add.s32 	%r109, %r108, -1;
	shl.b32 	%r110, %r5, 7;
	shr.u32 	%r111, %r109, 5;
	add.s32 	%r112, %r111, %r108;
	shr.u32 	%r113, %r108, 5;
	add.s32 	%r114, %r110, %r113;
	shl.b32 	%r115, %r114, 1;
	shl.b32 	%r116, %r112, 1;
	add.s32 	%r118, %r15, %r116;
	ld.shared.u16 	%rs31, [%r118+-2];
	add.s32 	%r119, %r15, %r115;
	ld.shared.u16 	%rs32, [%r119+4];
	st.shared.u16 	[%r118+-2], %rs32;
	add.s16 	%rs33, %rs32, %rs31;
	st.shared.u16 	[%r119+4], %rs33;
$L__BB3_22:
	setp.gt.u32 	%p12, %r1, 3;
	bar.sync 	0;
	@%p12 bra 	$L__BB3_24;
	shl.b32 	%r120, %r4, 6;
	add.s32 	%r121, %r120, -1;
	shl.b32 	%r122, %r5, 6;
	shr.u32 	%r123, %r121, 5;
	add.s32 	%r124, %r123, %r120;
	shr.u32 	%r125, %r120, 5;
	add.s32 	%r126, %r122, %r125;
	shl.b32 	%r127, %r126, 1;
	shl.b32 	%r128, %r124, 1;
	add.s32 	%r130, %r15, %r128;
	ld.shared.u16 	%rs34, [%r130+-2];
	add.s32 	%r131, %r15, %r127;
	ld.shared.u16 	%rs35, [%r131];
	st.shared.u16 	[%r130+-2], %rs35;
	add.s16 	%rs36, %rs35, %rs34;
	st.shared.u16 	[%r131], %rs36;
$L__BB3_24:
	setp.gt.u32 	%p13, %r1, 7;
	bar.sync 	0;
	@%p13 bra 	$L__BB3_26;
	shl.b32 	%r132, %r4, 5;
	add.s32 	%r133, %r132, -1;
	shl.b32 	%r134, %r5, 5;
	shr.u32 	%r135, %r133, 5;
	add.s32 	%r136, %r135, %r132;
	add.s32 	%r137, %r4, %r134;
	shl.b32 	%r138, %r136, 1;
	add.s32 	%r140, %r15, %r138;
	ld.shared.u16 	%rs37, [%r140+-2];
	shl.b32 	%r141, %r137, 1;
	add.s32 	%r142, %r15, %r141;
	ld.shared.u16 	%rs38, [%r142+-2];
	st.shared.u16 	[%r140+-2], %rs38;
	add.s16 	%rs39, %rs38, %rs37;
	st.shared.u16 	[%r142+-2], %rs39;
$L__BB3_26:
	setp.gt.u32 	%p14, %r1, 15;
	bar.sync 	0;
	@%p14 bra 	$L__BB3_28;
	shl.b32 	%r143, %r4, 4;
	add.s32 	%r144, %r143, -1;
	shl.b32 	%r145, %r5, 4;
	shr.u32 	%r146, %r144, 5;
	add.s32 	%r147, %r146, %r143;
	shr.u32 	%r148, %r143, 5;
	add.s32 	%r149, %r148, %r145;
	shl.b32 	%r150, %r147, 1;
	add.s32 	%r152, %r15, %r150;
	ld.shared.u16 	%rs40, [%r152+-2];
	shl.b32 	%r153, %r149, 1;
	add.s32 	%r154, %r15, %r153;
	ld.shared.u16 	%rs41, [%r154+-2];
	st.shared.u16 	[%r152+-2], %rs41;
	add.s16 	%rs42, %rs41, %rs40;
	st.shared.u16 	[%r154+-2], %rs42;
$L__BB3_28:
	setp.gt.u32 	%p15, %r1, 31;
	bar.sync 	0;
	@%p15 bra 	$L__BB3_30;
	shl.b32 	%r155, %r4, 3;
	add.s32 	%r156, %r155, -1;
	shl.b32 	%r157, %r5, 3;
	shr.u32 	%r158, %r156, 5;
	add.s32 	%r159, %r158, %r155;
	shr.u32 	%r160, %r155, 5;
	add.s32 	%r161, %r160, %r157;
	shl.b32 	%r162, %r159, 1;
	add.s32 	%r164, %r15, %r162;
	ld.shared.u16 	%rs43, [%r164+-2];
	shl.b32 	%r165, %r161, 1;
	add.s32 	%r166, %r15, %r165;
	ld.shared.u16 	%rs44, [%r166+-2];
	st.shared.u16 	[%r164+-2], %rs44;
	add.s16 	%rs45, %rs44, %rs43;
	st.shared.u16 	[%r166+-2], %rs45;
$L__BB3_30:
	setp.gt.u32 	%p16, %r1, 63;
	bar.sync 	0;
	@%p16 bra 	$L__BB3_32;
	shl.b32 	%r167, %r4, 2;
	add.s32 	%r168, %r167, -1;
	shl.b32 	%r169, %r5, 2;
	shr.u32 	%r170, %r168, 5;
	add.s32 	%r171, %r170, %r167;
	shr.u32 	%r172, %r167, 5;
	add.s32 	%r173, %r172, %r169;
	shl.b32 	%r174, %r171, 1;
	add.s32 	%r176, %r15, %r174;
	ld.shared.u16 	%rs46, [%r176+-2];
	shl.b32 	%r177, %r173, 1;
	add.s32 	%r178, %r15, %r177;
	ld.shared.u16 	%rs47, [%r178+-2];
	st.shared.u16 	[%r176+-2], %rs47;
	add.s16 	%rs48, %rs47, %rs46;
	st.shared.u16 	[%r178+-2], %rs48;
$L__BB3_32:
	setp.gt.u32 	%p17, %r1, 127;
	bar.sync 	0;
	@%p17 bra 	$L__BB3_34;
	shl.b32 	%r179, %r4, 1;
	add.s32 	%r180, %r179, -1;
	shl.b32 	%r181, %r5, 1;
	shr.u32 	%r182, %r180, 5;
	add.s32 	%r183, %r182, %r179;
	shr.u32 	%r184, %r179, 5;
	add.s32 	%r185, %r184, %r181;
	shl.b32 	%r186, %r183, 1;
	add.s32 	%r188, %r15, %r186;
	ld.shared.u16 	%rs49, [%r188+-2];
	shl.b32 	%r189, %r185, 1;
	add.s32 	%r190, %r15, %r189;
	ld.shared.u16 	%rs50, [%r190+-2];
	st.shared.u16 	[%r188+-2], %rs50;
	add.s16 	%rs51, %rs50, %rs49;
	st.shared.u16 	[%r190+-2], %rs51;
$L__BB3_34:
	setp.gt.u32 	%p18, %r1, 255;
	bar.sync 	0;
	@%p18 bra 	$L__BB3_36;
	ld.shared.u16 	%rs52, [%r6];
	ld.shared.u16 	%rs53, [%r7+2];
	st.shared.u16 	[%r6], %rs53;
	add.s16 	%rs54, %rs53, %rs52;
	st.shared.u16 	[%r7+2], %rs54;
$L__BB3_36:
	cvta.to.global.u64 	%rd9, %rd2;
	bar.sync 	0;
	ld.shared.u16 	%rs55, [%r2];
	add.s64 	%rd11, %rd9, %rd7;
	st.global.u16 	[%rd11], %rs55;
	ld.shared.u16 	%rs56, [%r3+512];
	st.global.u16 	[%rd11+512], %rs56;
	ret;

}
	// .globl	_Z4scanIiEvPT_PKS0_
.visible .entry _Z4scanIiEvPT_PKS0_(
	.param .u64 .ptr .align 1 _Z4scanIiEvPT_PKS0__param_0,
	.param .u64 .ptr .align 1 _Z4scanIiEvPT_PKS0__param_1
)
{
	.reg .pred 	%p<19>;
	.reg .b32 	%r<78>;
	.reg .b32 	%f<28>;
	.reg .b64 	%rd<12>;
	// demoted variable
	.shared .align 4 .b8 _ZZ4scanIiEvPT_PKS0_E4temp[2048];
	ld.param.u64 	%rd2, [_Z4scanIiEvPT_PKS0__param_0];
	ld.param.u64 	%rd3, [_Z4scanIiEvPT_PKS0__param_1];
	cvta.to.global.u64 	%rd4, %rd3;
	mov.u32 	%r18, %ctaid.x;
	shl.b32 	%r19, %r18, 9;
	cvt.u64.u32 	%rd5, %r19;
	mov.u32 	%r1, %tid.x;
	shl.b32 	%r20, %r1, 1;
	cvt.u64.u32 	%rd6, %r20;
	add.s64 	%rd1, %rd5, %rd6;
	shl.b64 	%rd7, %rd1, 2;
	add.s64 	%rd8, %rd4, %rd7;
	ld.global.nc.u32 	%r21, [%rd8];
	shl.b32 	%r22, %r1, 3;
	mov.u32 	%r23, _ZZ4scanIiEvPT_PKS0_E4temp;
	add.s32 	%r2, %r23, %r22;
	st.shared.u32 	[%r2], %r21;
	or.b32  	%r3, %r20, 1;
	ld.global.nc.u32 	%r24, [%rd8+4];
	st.shared.u32 	[%r2+4], %r24;
	bar.sync 	0;
	setp.gt.u32 	%p1, %r1, 255;
	@%p1 bra 	$L__BB4_2;
	ld.shared.u32 	%r25, [%r2];
	ld.shared.u32 	%r26, [%r2+4];
	add.s32 	%r27, %r26, %r25;
	st.shared.u32 	[%r2+4], %r27;
$L__BB4_2:
	bar.sync 	0;
	setp.gt.u32 	%p2, %r1, 127;
	shl.b32 	%r4, %r3, 3;
	add.s32 	%r5, %r23, %r4;
	@%p2 bra 	$L__BB4_4;
	ld.shared.u32 	%r29, [%r5+-4];
	ld.shared.u32 	%r30, [%r5+4];
	add.s32 	%r31, %r30, %r29;
	st.shared.u32 	[%r5+4], %r31;
$L__BB4_4:
	bar.sync 	0;
	setp.gt.u32 	%p3, %r1, 63;
	add.s32 	%r6, %r5, %r4;
	@%p3 bra 	$L__BB4_6;
	ld.shared.u32 	%r32, [%r6+-4];
	ld.shared.u32 	%r33, [%r6+12];
	add.s32 	%r34, %r33, %r32;
	st.shared.u32 	[%r6+12], %r34;
$L__BB4_6:
	bar.sync 	0;
	setp.gt.u32 	%p4, %r1, 31;
	mad.lo.s32 	%r7, %r3, 24, %r5;
	@%p4 bra 	$L__BB4_8;
	ld.shared.u32 	%r35, [%r7+-4];
	ld.shared.u32 	%r36, [%r7+28];
	add.s32 	%r37, %r36, %r35;
	st.shared.u32 	[%r7+28], %r37;
$L__BB4_8:
	bar.sync 	0;
	setp.gt.u32 	%p5, %r1, 15;
	mad.lo.s32 	%r8, %r3, 56, %r5;
	@%p5 bra 	$L__BB4_10;
	ld.shared.u32 	%r38, [%r8+-4];
	ld.shared.u32 	%r39, [%r8+60];
	add.s32 	%r40, %r39, %r38;
	st.shared.u32 	[%r8+60], %r40;
$L__BB4_10:
	bar.sync 	0;
	setp.gt.u32 	%p6, %r1, 7;
	mad.lo.s32 	%r9, %r3, 120, %r5;
	@%p6 bra 	$L__BB4_12;
	ld.shared.u32 	%r41, [%r9+-4];
	ld.shared.u32 	%r42, [%r9+124];
	add.s32 	%r43, %r42, %r41;
	st.shared.u32 	[%r9+124], %r43;
$L__BB4_12:
	bar.sync 	0;
	setp.gt.u32 	%p7, %r1, 3;
	mad.lo.s32 	%r10, %r3, 248, %r5;
	@%p7 bra 	$L__BB4_14;
	ld.shared.u32 	%r44, [%r10+-4];
	ld.shared.u32 	%r45, [%r10+252];
	add.s32 	%r46, %r45, %r44;
	st.shared.u32 	[%r10+252], %r46;
$L__BB4_14:
	bar.sync 	0;
	setp.gt.u32 	%p8, %r1, 1;
	mad.lo.s32 	%r11, %r3, 504, %r5;
	@%p8 bra 	$L__BB4_16;
	ld.shared.u32 	%r47, [%r11+-4];
	ld.shared.u32 	%r48, [%r11+508];
	add.s32 	%r49, %r48, %r47;
	st.shared.u32 	[%r11+508], %r49;
$L__BB4_16:
	bar.sync 	0;
	setp.ne.s32 	%p9, %r1, 0;
	@%p9 bra 	$L__BB4_18;
	mov.b32 	%r50, 0;
	st.shared.u32 	[_ZZ4scanIiEvPT_PKS0_E4temp+2044], %r50;
$L__BB4_18:
	setp.ne.s32 	%p10, %r1, 0;
	bar.sync 	0;
	@%p10 bra 	$L__BB4_20;
	ld.shared.u32 	%r51, [_ZZ4scanIiEvPT_PKS0_E4temp+1020];
	cvt.rn.f32.s32 	%f1, %r51;
	ld.shared.u32 	%r52, [_ZZ4scanIiEvPT_PKS0_E4temp+2044];
	st.shared.u32 	[_ZZ4scanIiEvPT_PKS0_E4temp+1020], %r52;
	cvt.rn.f32.s32 	%f2, %r52;
	add.f32 	%f3, %f1, %f2;
	cvt.rzi.s32.f32 	%r53, %f3;
	st.shared.u32 	[_ZZ4scanIiEvPT_PKS0_E4temp+2044], %r53;
$L__BB4_20:
	setp.gt.u32 	%p11, %r1, 1;
	bar.sync 	0;
	@%p11 bra 	$L__BB4_22;
	ld.shared.u32 	%r54, [%r11+-4];
	cvt.rn.f32.s32 	%f4, %r54;
	ld.shared.u32 	%r55, [%r11+508];
	st.shared.u32 	[%r11+-4], %r55;
	cvt.rn.f32.s32 	%f5, %r55;
	add.f32 	%f6, %f4, %f5;
	cvt.rzi.s32.f32 	%r56, %f6;
	st.shared.u32 	[%r11+508], %r56;
$L__BB4_22:
	setp.gt.u32 	%p12, %r1, 3;
	bar.sync 	0;
	@%p12 bra 	$L__BB4_24;
	ld.shared.u32 	%r57, [%r10+-4];
	cvt.rn.f32.s32 	%f7, %r57;
	ld.shared.u32 	%r58, [%r10+252];
	st.shared.u32 	[%r10+-4], %r58;
	cvt.rn.f32.s32 	%f8, %r58;
	add.f32 	%f9, %f7, %f8;
	cvt.rzi.s32.f32 	%r59, %f9;
	st.shared.u32 	[%r10+252], %r59;
$L__BB4_24:
	setp.gt.u32 	%p13, %r1, 7;
	bar.sync 	0;
	@%p13 bra 	$L__BB4_26;
	ld.shared.u32 	%r60, [%r9+-4];
	cvt.rn.f32.s32 	%f10, %r60;
	ld.shared.u32 	%r61, [%r9+124];
	st.shared.u32 	[%r9+-4], %r61;
	cvt.rn.f32.s32 	%f11, %r61;
	add.f32 	%f12, %f10, %f11;
	cvt.rzi.s32.f32 	%r62, %f12;
	st.shared.u32 	[%r9+124], %r62;
$L__BB4_26:
	setp.gt.u32 	%p14, %r1, 15;
	bar.sync 	0;
	@%p14 bra 	$L__BB4_28;
	ld.shared.u32 	%r63, [%r8+-4];
	cvt.rn.f32.s32 	%f13, %r63;
	ld.shared.u32 	%r64, [%r8+60];
	st.shared.u32 	[%r8+-4], %r64;
	cvt.rn.f32.s32 	%f14, %r64;
	add.f32 	%f15, %f13, %f14;
	cvt.rzi.s32.f32 	%r65, %f15;
	st.shared.u32 	[%r8+60], %r65;
$L__BB4_28:
	setp.gt.u32 	%p15, %r1, 31;
	bar.sync 	0;
	@%p15 bra 	$L__BB4_30;
	ld.shared.u32 	%r66, [%r7+-4];
	cvt.rn.f32.s32 	%f16, %r66;
	ld.shared.u32 	%r67, [%r7+28];
	st.shared.u32 	[%r7+-4], %r67;
	cvt.rn.f32.s32 	%f17, %r67;
	add.f32 	%f18, %f16, %f17;
	cvt.rzi.s32.f32 	%r68, %f18;
	st.shared.u32 	[%r7+28], %r68;
$L__BB4_30:
	setp.gt.u32 	%p16, %r1, 63;
	bar.sync 	0;
	@%p16 bra 	$L__BB4_32;
	ld.shared.u32 	%r69, [%r6+-4];
	cvt.rn.f32.s32 	%f19, %r69;
	ld.shared.u32 	%r70, [%r6+12];
	st.shared.u32 	[%r6+-4], %r70;
	cvt.rn.f32.s32 	%f20, %r70;
	add.f32 	%f21, %f19, %f20;
	cvt.rzi.s32.f32 	%r71, %f21;
	st.shared.u32 	[%r6+12], %r71;
$L__BB4_32:
	setp.gt.u32 	%p17, %r1, 127;
	bar.sync 	0;
	@%p17 bra 	$L__BB4_34;
	ld.shared.u32 	%r72, [%r5+-4];
	cvt.rn.f32.s32 	%f22, %r72;
	ld.shared.u32 	%r73, [%r5+4];
	st.shared.u32 	[%r5+-4], %r73;
	cvt.rn.f32.s32 	%f23, %r73;
	add.f32 	%f24, %f22, %f23;
	cvt.rzi.s32.f32 	%r74, %f24;
	st.shared.u32 	[%r5+4], %r74;
$L__BB4_34:
	setp.lt.u32 	%p18, %r1, 256;
	bar.sync 	0;
	@%p18 bra 	$L__BB4_36;
	ld.shared.u32 	%r77, [%r2];
	ld.shared.u32 	%r76, [%r2+4];
	bra.uni 	$L__BB4_37;
$L__BB4_36:
	ld.shared.u32 	%r75, [%r2];
	cvt.rn.f32.s32 	%f25, %r75;
	ld.shared.u32 	%r77, [%r2+4];
	st.shared.u32 	[%r2], %r77;
	cvt.rn.f32.s32 	%f26, %r77;
	add.f32 	%f27, %f25, %f26;
	cvt.rzi.s32.f32 	%r76, %f27;
	st.shared.u32 	[%r2+4], %r76;
$L__BB4_37:
	cvta.to.global.u64 	%rd9, %rd2;
	add.s64 	%rd11, %rd9, %rd7;
	st.global.u32 	[%rd11], %r77;
	st.global.u32 	[%rd11+4], %r76;
	ret;

}
	// .globl	_Z9scan_bcaoIiEvPT_PKS0_
.visible .entry _Z9scan_bcaoIiEvPT_PKS0_(
	.param .u64 .ptr .align 1 _Z9scan_bcaoIiEvPT_PKS0__param_0,
	.param .u64 .ptr .align 1 _Z9scan_bcaoIiEvPT_PKS0__param_1
)
{
	.reg .pred 	%p<19>;
	.reg .b32 	%r<247>;
	.reg .b64 	%rd<12>;
	// demoted variable
	.shared .align 4 .b8 _ZZ9scan_bcaoIiEvPT_PKS0_E4temp[4096];
	ld.param.u64 	%rd2, [_Z9scan_bcaoIiEvPT_PKS0__param_0];
	ld.param.u64 	%rd3, [_Z9scan_bcaoIiEvPT_PKS0__param_1];
	cvta.to.global.u64 	%rd4, %rd3;
	mov.u32 	%r8, %ctaid.x;
	shl.b32 	%r9, %r8, 9;
	cvt.u64.u32 	%rd5, %r9;
	mov.u32 	%r1, %tid.x;
	add.s32 	%r10, %r1, 256;
	shr.u32 	%r11, %r1, 5;
	shr.u32 	%r12, %r10, 5;
	cvt.u64.u32 	%rd6, %r1;
	add.s64 	%rd1, %rd5, %rd6;
	shl.b64 	%rd7, %rd1, 2;
	add.s64 	%rd8, %rd4, %rd7;
	ld.global.nc.u32 	%r13, [%rd8];
	add.s32 	%r14, %r11, %r1;
	shl.b32 	%r15, %r14, 2;
	mov.u32 	%r16, _ZZ9scan_bcaoIiEvPT_PKS0_E4temp;
	add.s32 	%r2, %r16, %r15;
	st.shared.u32 	[%r2], %r13;
	ld.global.nc.u32 	%r17, [%rd8+1024];
	add.s32 	%r18, %r12, %r1;
	shl.b32 	%r19, %r18, 2;
	add.s32 	%r3, %r16, %r19;
	st.shared.u32 	[%r3+1024], %r17;
	shl.b32 	%r20, %r1, 1;
	or.b32  	%r4, %r20, 1;
	add.s32 	%r5, %r20, 2;
	bar.sync 	0;
	setp.gt.u32 	%p1, %r1, 255;
	shr.u32 	%r21, %r1, 4;
	add.s32 	%r22, %r21, %r20;
	shl.b32 	%r23, %r22, 2;
	add.s32 	%r6, %r16, %r23;
	shr.u32 	%r24, %r20, 5;
	add.s32 	%r25, %r24, %r20;
	shl.b32 	%r26, %r25, 2;
	add.s32 	%r7, %r16, %r26;
	@%p1 bra 	$L__BB5_2;
	ld.shared.u32 	%r27, [%r6];
	ld.shared.u32 	%r28, [%r7+4];
	add.s32 	%r29, %r28, %r27;
	st.shared.u32 	[%r7+4], %r29;
$L__BB5_2:
	bar.sync 	0;
	setp.gt.u32 	%p2, %r1, 127;
	@%p2 bra 	$L__BB5_4;
	shl.b32 	%r30, %r4, 1;
	add.s32 	%r31, %r30, -1;
	shl.b32 	%r32, %r5, 1;
	shr.u32 	%r33, %r31, 5;
	add.s32 	%r34, %r33, %r30;
	shr.u32 	%r35, %r30, 5;
	add.s32 	%r36, %r35, %r32;
	shl.b32 	%r37, %r34, 2;
	add.s32 	%r39, %r16, %r37;
	ld.shared.u32 	%r40, [%r39+-4];
	shl.b32 	%r41, %r36, 2;
	add.s32 	%r42, %r16, %r41;
	ld.shared.u32 	%r43, [%r42+-4];
	add.s32 	%r44, %r43, %r40;
	st.shared.u32 	[%r42+-4], %r44;
$L__BB5_4:
	bar.sync 	0;
	setp.gt.u32 	%p3, %r1, 63;
	@%p3 bra 	$L__BB5_6;
	shl.b32 	%r45, %r4, 2;
	add.s32 	%r46, %r45, -1;
	shl.b32 	%r47, %r5, 2;
	shr.u32 	%r48, %r46, 5;
	add.s32 	%r49, %r48, %r45;
	shr.u32 	%r50, %r45, 5;
	add.s32 	%r51, %r50, %r47;
	shl.b32 	%r52, %r49, 2;
	add.s32 	%r54, %r16, %r52;
	ld.shared.u32 	%r55, [%r54+-4];
	shl.b32 	%r56, %r51, 2;
	add.s32 	%r57, %r16, %r56;
	ld.shared.u32 	%r58, [%r57+-4];
	add.s32 	%r59, %r58, %r55;
	st.shared.u32 	[%r57+-4], %r59;
$L__BB5_6:
	bar.sync 	0;
	setp.gt.u32 	%p4, %r1, 31;
	@%p4 bra 	$L__BB5_8;
	shl.b32 	%r60, %r4, 3;
	add.s32 	%r61, %r60, -1;
	shl.b32 	%r62, %r5, 3;
	shr.u32 	%r63, %r61, 5;
	add.s32 	%r64, %r63, %r60;
	shr.u32 	%r65, %r60, 5;
	add.s32 	%r66, %r65, %r62;
	shl.b32 	%r67, %r64, 2;
	add.s32 	%r69, %r16, %r67;
	ld.shared.u32 	%r70, [%r69+-4];
	shl.b32 	%r71, %r66, 2;
	add.s32 	%r72, %r16, %r71;
	ld.shared.u32 	%r73, [%r72+-4];
	add.s32 	%r74, %r73, %r70;
	st.shared.u32 	[%r72+-4], %r74;
$L__BB5_8:
	bar.sync 	0;
	setp.gt.u32 	%p5, %r1, 15;
	@%p5 bra 	$L__BB5_10;
	shl.b32 	%r75, %r4, 4;
	add.s32 	%r76, %r75, -1;
	shl.b32 	%r77, %r5, 4;
	shr.u32 	%r78, %r76, 5;
	add.s32 	%r79, %r78, %r75;
	shr.u32 	%r80, %r75, 5;
	add.s32 	%r81, %r80, %r77;
	shl.b32 	%r82, %r79, 2;
	add.s32 	%r84, %r16, %r82;
	ld.shared.u32 	%r85, [%r84+-4];
	shl.b32 	%r86, %r81, 2;
	add.s32 	%r87, %r16, %r86;
	ld.shared.u32 	%r88, [%r87+-4];
	add.s32 	%r89, %r88, %r85;
	st.shared.u32 	[%r87+-4], %r89;
$L__BB5_10:
	bar.sync 	0;
	setp.gt.u32 	%p6, %r1, 7;
	@%p6 bra 	$L__BB5_12;
	shl.b32 	%r90, %r4, 5;
	add.s32 	%r91, %r90, -1;
	shl.b32 	%r92, %r5, 5;
	shr.u32 	%r93, %r91, 5;
	add.s32 	%r94, %r93, %r90;
	add.s32 	%r95, %r4, %r92;
	shl.b32 	%r96, %r94, 2;
	add.s32 	%r98, %r16, %r96;
	ld.shared.u32 	%r99, [%r98+-4];
	shl.b32 	%r100, %r95, 2;
	add.s32 	%r101, %r16, %r100;
	ld.shared.u32 	%r102, [%r101+-4];
	add.s32 	%r103, %r102, %r99;
	st.shared.u32 	[%r101+-4], %r103;
$L__BB5_12:
	bar.sync 	0;
	setp.gt.u32 	%p7, %r1, 3;
	@%p7 bra 	$L__BB5_14;
	shl.b32 	%r104, %r4, 6;
	add.s32 	%r105, %r104, -1;
	shl.b32 	%r106, %r5, 6;
	shr.u32 	%r107, %r105, 5;
	add.s32 	%r108, %r107, %r104;
	shr.u32 	%r109, %r104, 5;
	add.s32 	%r110, %r106, %r109;
	shl.b32 	%r111, %r110, 2;
	shl.b32 	%r112, %r108, 2;
	add.s32 	%r114, %r16, %r112;
	ld.shared.u32 	%r115, [%r114+-4];
	add.s32 	%r116, %r16, %r111;
	ld.shared.u32 	%r117, [%r116];
	add.s32 	%r118, %r117, %r115;
	st.shared.u32 	[%r116], %r118;
$L__BB5_14:
	bar.sync 	0;
	setp.gt.u32 	%p8, %r1, 1;
	@%p8 bra 	$L__BB5_16;
	shl.b32 	%r119, %r4, 7;
	add.s32 	%r120, %r119, -1;
	shl.b32 	%r121, %r5, 7;
	shr.u32 	%r122, %r120, 5;
	add.s32 	%r123, %r122, %r119;
	shr.u32 	%r124, %r119, 5;
	add.s32 	%r125, %r121, %r124;
	shl.b32 	%r126, %r125, 2;
	shl.b32 	%r127, %r123, 2;
	add.s32 	%r129, %r16, %r127;
	ld.shared.u32 	%r130, [%r129+-4];
	add.s32 	%r131, %r16, %r126;
	ld.shared.u32 	%r132, [%r131+8];
	add.s32 	%r133, %r132, %r130;
	st.shared.u32 	[%r131+8], %r133;
$L__BB5_16:
	bar.sync 	0;
	setp.ne.s32 	%p9, %r1, 0;
	@%p9 bra 	$L__BB5_18;
	mov.b32 	%r134, 0;
	st.shared.u32 	[_ZZ9scan_bcaoIiEvPT_PKS0_E4temp+2104], %r134;
$L__BB5_18:
	setp.ne.s32 	%p10, %r1, 0;
	bar.sync 	0;
	@%p10 bra 	$L__BB5_20;
	ld.shared.u32 	%r135, [_ZZ9scan_bcaoIiEvPT_PKS0_E4temp+1048];
	ld.shared.u32 	%r136, [_ZZ9scan_bcaoIiEvPT_PKS0_E4temp+2104];
	st.shared.u32 	[_ZZ9scan_bcaoIiEvPT_PKS0_E4temp+1048], %r136;
	add.s32 	%r137, %r136, %r135;
	st.shared.u32 	[_ZZ9scan_bcaoIiEvPT_PKS0_E4temp+2104], %r137;
$L__BB5_20:
	setp.gt.u32 	%p11, %r1, 1;
	bar.sync 	0;
	@%p11 bra 	$L__BB5_22;
	shl.b32 	%r138, %r4, 7;
	add.s32 	%r139, %r138, -1;
	shl.b32 	%r140, %r5, 7;
	shr.u32 	%r141, %r139, 5;
	add.s32 	%r142, %r141, %r138;
	shr.u32 	%r143, %r138, 5;
	add.s32 	%r144, %r140, %r143;
	shl.b32 	%r145, %r144, 2;
	shl.b32 	%r146, %r142, 2;
	add.s32 	%r148, %r16, %r146;
	ld.shared.u32 	%r149, [%r148+-4];
	add.s32 	%r150, %r16, %r145;
	ld.shared.u32 	%r151, [%r150+8];
	st.shared.u32 	[%r148+-4], %r151;
	add.s32 	%r152, %r151, %r149;
	st.shared.u32 	[%r150+8], %r152;
$L__BB5_22:
	setp.gt.u32 	%p12, %r1, 3;
	bar.sync 	0;
	@%p12 bra 	$L__BB5_24;
	shl.b32 	%r153, %r4, 6;
	add.s32 	%r154, %r153, -1;
	shl.b32 	%r155, %r5, 6;
	shr.u32 	%r156, %r154, 5;
	add.s32 	%r157, %r156, %r153;
	shr.u32 	%r158, %r153, 5;
	add.s32 	%r159, %r155, %r158;
	shl.b32 	%r160, %r159, 2;
	shl.b32 	%r161, %r157, 2;
	add.s32 	%r163, %r16, %r161;
	ld.shared.u32 	%r164, [%r163+-4];
	add.s32 	%r165, %r16, %r160;
	ld.shared.u32 	%r166, [%r165];
	st.shared.u32 	[%r163+-4], %r166;
	add.s32 	%r167, %r166, %r164;
	st.shared.u32 	[%r165], %r167;
$L__BB5_24:
	setp.gt.u32 	%p13, %r1, 7;
	bar.sync 	0;
	@%p13 bra 	$L__BB5_26;
	shl.b32 	%r168, %r4, 5;
	add.s32 	%r169, %r168, -1;
	shl.b32 	%r170, %r5, 5;
	shr.u32 	%r171, %r169, 5;
	add.s32 	%r172, %r171, %r168;
	add.s32 	%r173, %r4, %r170;
	shl.b32 	%r174, %r172, 2;
	add.s32 	%r176, %r16, %r174;
	ld.shared.u32 	%r177, [%r176+-4];
	shl.b32 	%r178, %r173, 2;
	add.s32 	%r179, %r16, %r178;
	ld.shared.u32 	%r180, [%r179+-4];
	st.shared.u32 	[%r176+-4], %r180;
	add.s32 	%r181, %r180, %r177;
	st.shared.u32 	[%r179+-4], %r181;
$L__BB5_26:
	setp.gt.u32 	%p14, %r1, 15;
	bar.sync 	0;
	@%p14 bra 	$L__BB5_28;
	shl.b32 	%r182, %r4, 4;
	add.s32 	%r183, %r182, -1;
	shl.b32 	%r184, %r5, 4;
	shr.u32 	%r185, %r183, 5;
	add.s32 	%r186, %r185, %r182;
	shr.u32 	%r187, %r182, 5;
	add.s32 	%r188, %r187, %r184;
	shl.b32 	%r189, %r186, 2;
	add.s32 	%r191, %r16, %r189;
	ld.shared.u32 	%r192, [%r191+-4];
	shl.b32 	%r193, %r188, 2;
	add.s32 	%r194, %r16, %r193;
	ld.shared.u32 	%r195, [%r194+-4];
	st.shared.u32 	[%r191+-4], %r195;
	add.s32 	%r196, %r195, %r192;
	st.shared.u32 	[%r194+-4], %r196;
$L__BB5_28:
	setp.gt.u32 	%p15, %r1, 31;
	bar.sync 	0;
	@%p15 bra 	$L__BB5_30;
	shl.b32 	%r197, %r4, 3;
	add.s32 	%r198, %r197, -1;
	shl.b32 	%r199, %r5, 3;
	shr.u32 	%r200, %r198, 5;
	add.s32 	%r201, %r200, %r197;
	shr.u32 	%r202, %r197, 5;
	add.s32 	%r203, %r202, %r199;
	shl.b32 	%r204, %r201, 2;
	add.s32 	%r206, %r16, %r204;
	ld.shared.u32 	%r207, [%r206+-4];
	shl.b32 	%r208, %r203, 2;
	add.s32 	%r209, %r16, %r208;
	ld.shared.u32 	%r210, [%r209+-4];
	st.shared.u32 	[%r206+-4], %r210;
	add.s32 	%r211, %r210, %r207;
	st.shared.u32 	[%r209+-4], %r211;
$L__BB5_30:
	setp.gt.u32 	%p16, %r1, 63;
	bar.sync 	0;
	@%p16 bra 	$L__BB5_32;
	shl.b32 	%r212, %r4, 2;
	add.s32 	%r213, %r212, -1;
	shl.b32 	%r214, %r5, 2;
	shr.u32 	%r215, %r213, 5;
	add.s32 	%r216, %r215, %r212;
	shr.u32 	%r217, %r212, 5;
	add.s32 	%r218, %r217, %r214;
	shl.b32 	%r219, %r216, 2;
	add.s32 	%r221, %r16, %r219;
	ld.shared.u32 	%r222, [%r221+-4];
	shl.b32 	%r223, %r218, 2;
	add.s32 	%r224, %r16, %r223;
	ld.shared.u32 	%r225, [%r224+-4];
	st.shared.u32 	[%r221+-4], %r225;
	add.s32 	%r226, %r225, %r222;
	st.shared.u32 	[%r224+-4], %r226;
$L__BB5_32:
	setp.gt.u32 	%p17, %r1, 127;
	bar.sync 	0;
	@%p17 bra 	$L__BB5_34;
	shl.b32 	%r227, %r4, 1;
	add.s32 	%r228, %r227, -1;
	shl.b32 	%r229, %r5, 1;
	shr.u32 	%r230, %r228, 5;
	add.s32 	%r231, %r230, %r227;
	shr.u32 	%r232, %r227, 5;
	add.s32 	%r233, %r232, %r229;
	shl.b32 	%r234, %r231, 2;
	add.s32 	%r236, %r16, %r234;
	ld.shared.u32 	%r237, [%r236+-4];
	shl.b32 	%r238, %r233, 2;
	add.s32 	%r239, %r16, %r238;
	ld.shared.u32 	%r240, [%r239+-4];
	st.shared.u32 	[%r236+-4], %r240;
	add.s32 	%r241, %r240, %r237;
	st.shared.u32 	[%r239+-4], %r241;
$L__BB5_34:
	setp.gt.u32 	%p18, %r1, 255;
	bar.sync 	0;
	@%p18 bra 	$L__BB5_36;
	ld.shared.u32 	%r242, [%r6];
	ld.shared.u32 	%r243, [%r7+4];
	st.shared.u32 	[%r6], %r243;
	add.s32 	%r244, %r243, %r242;
	st.shared.u32 	[%r7+4], %r244;
$L__BB5_36:
	cvta.to.global.u64 	%rd9, %rd2;
	bar.sync 	0;
	ld.shared.u32 	%r245, [%r2];
	add.s64 	%rd11, %rd9, %rd7;
	st.global.u32 	[%rd11], %r245;
	ld.shared.u32 	%r246, [%r3+1024];
	st.global.u32 	[%rd11+1024], %r246;
	ret;

}
	// .globl	_Z4scanIlEvPT_PKS0_
.visible .entry _Z4scanIlEvPT_PKS0_(
	.param .u64 .ptr .align 1 _Z4scanIlEvPT_PKS0__param_0,
	.param .u64 .ptr .align 1 _Z4scanIlEvPT_PKS0__param_1
)
{
	.reg .pred 	%p<19>;
	.reg .b32 	%r<18>;
	.reg .b32 	%f<28>;
	.reg .b64 	%rd<72>;
	// demoted variable
	.shared .align 8 .b8 _ZZ4scanIlEvPT_PKS0_E4temp[4096];
	ld.param.u64 	%rd8, [_Z4scanIlEvPT_PKS0__param_0];
	ld.param.u64 	%rd9, [_Z4scanIlEvPT_PKS0__param_1];
	cvta.to.global.u64 	%rd10, %rd9;
	mov.u32 	%r12, %ctaid.x;
	shl.b32 	%r13, %r12, 9;
	cvt.u64.u32 	%rd11, %r13;
	mov.u32 	%r1, %tid.x;
	shl.b32 	%r14, %r1, 1;
	cvt.u64.u32 	%rd12, %r14;
	add.s64 	%rd1, %rd11, %rd12;
	shl.b64 	%rd13, %rd1, 3;
	add.s64 	%rd14, %rd10, %rd13;
	ld.global.nc.u64 	%rd15, [%rd14];
	shl.b32 	%r15, %r1, 4;
	mov.u32 	%r16, _ZZ4scanIlEvPT_PKS0_E4temp;
	add.s32 	%r2, %r16, %r15;
	st.shared.u64 	[%r2], %rd15;
	or.b32  	%r3, %r14, 1;
	ld.global.nc.u64 	%rd16, [%rd14+8];
	st.shared.u64 	[%r2+8], %rd16;
	bar.sync 	0;
	setp.gt.u32 	%p1, %r1, 255;
	@%p1 bra 	$L__BB6_2;
	ld.shared.u64 	%rd17, [%r2];
	ld.shared.u64 	%rd18, [%r2+8];
	add.s64 	%rd19, %rd18, %rd17;
	st.shared.u64 	[%r2+8], %rd19;
$L__BB6_2:
	bar.sync 	0;
	setp.gt.u32 	%p2, %r1, 127;
	shl.b32 	%r4, %r3, 4;
	add.s32 	%r5, %r16, %r4;
	@%p2 bra 	$L__BB6_4;
	ld.shared.u64 	%rd20, [%r5+-8];
	ld.shared.u64 	%rd21, [%r5+8];
	add.s64 	%rd22, %rd21, %rd20;
	st.shared.u64 	[%r5+8], %rd22;
$L__BB6_4:
	bar.sync 	0;
	setp.gt.u32 	%p3, %r1, 63;
	add.s32 	%r6, %r5, %r4;
	@%p3 bra 	$L__BB6_6;
	ld.shared.u64 	%rd23, [%r6+-8];
	ld.shared.u64 	%rd24, [%r6+24];
	add.s64 	%rd25, %rd24, %rd23;
	st.shared.u64 	[%r6+24], %rd25;
$L__BB6_6:
	bar.sync 	0;
	setp.gt.u32 	%p4, %r1, 31;
	mad.lo.s32 	%r7, %r3, 48, %r5;
	@%p4 bra 	$L__BB6_8;
	ld.shared.u64 	%rd26, [%r7+-8];
	ld.shared.u64 	%rd27, [%r7+56];
	add.s64 	%rd28, %rd27, %rd26;
	st.shared.u64 	[%r7+56], %rd28;
$L__BB6_8:
	bar.sync 	0;
	setp.gt.u32 	%p5, %r1, 15;
	mad.lo.s32 	%r8, %r3, 112, %r5;
	@%p5 bra 	$L__BB6_10;
	ld.shared.u64 	%rd29, [%r8+-8];
	ld.shared.u64 	%rd30, [%r8+120];
	add.s64 	%rd31, %rd30, %rd29;
	st.shared.u64 	[%r8+120], %rd31;
$L__BB6_10:
	bar.sync 	0;
	setp.gt.u32 	%p6, %r1, 7;
	mad.lo.s32 	%r9, %r3, 240, %r5;
	@%p6 bra 	$L__BB6_12;
	ld.shared.u64 	%rd32, [%r9+-8];
	ld.shared.u64 	%rd33, [%r9+248];
	add.s64 	%rd34, %rd33, %rd32;
	st.shared.u64 	[%r9+248], %rd34;
$L__BB6_12:
	bar.sync 	0;
	setp.gt.u32 	%p7, %r1, 3;
	mad.lo.s32 	%r10, %r3, 496, %r5;
	@%p7 bra 	$L__BB6_14;
	ld.shared.u64 	%rd35, [%r10+-8];
	ld.shared.u64 	%rd36, [%r10+504];
	add.s64 	%rd37, %rd36, %rd35;
	st.shared.u64 	[%r10+504], %rd37;
$L__BB6_14:
	bar.sync 	0;
	setp.gt.u32 	%p8, %r1, 1;
	mad.lo.s32 	%r11, %r3, 1008, %r5;
	@%p8 bra 	$L__BB6_16;
	ld.shared.u64 	%rd38, [%r11+-8];
	ld.shared.u64 	%rd39, [%r11+1016];
	add.s64 	%rd40, %rd39, %rd38;
	st.shared.u64 	[%r11+1016], %rd40;
$L__BB6_16:
	bar.sync 	0;
	setp.ne.s32 	%p9, %r1, 0;
	@%p9 bra 	$L__BB6_18;
	mov.b64 	%rd41, 0;
	st.shared.u64 	[_ZZ4scanIlEvPT_PKS0_E4temp+4088], %rd41;
$L__BB6_18:
	setp.ne.s32 	%p10, %r1, 0;
	bar.sync 	0;
	@%p10 bra 	$L__BB6_20;
	ld.shared.u64 	%rd42, [_ZZ4scanIlEvPT_PKS0_E4temp+2040];
	cvt.rn.f32.s64 	%f1, %rd42;
	ld.shared.u64 	%rd43, [_ZZ4scanIlEvPT_PKS0_E4temp+4088];
	st.shared.u64 	[_ZZ4scanIlEvPT_PKS0_E4temp+2040], %rd43;
	cvt.rn.f32.s64 	%f2, %rd43;
	add.f32 	%f3, %f1, %f2;
	cvt.rzi.s64.f32 	%rd44, %f3;
	st.shared.u64 	[_ZZ4scanIlEvPT_PKS0_E4temp+4088], %rd44;
$L__BB6_20:
	setp.gt.u32 	%p11, %r1, 1;
	bar.sync 	0;
	@%p11 bra 	$L__BB6_22;
	ld.shared.u64 	%rd45, [%r11+-8];
	cvt.rn.f32.s64 	%f4, %rd45;
	ld.shared.u64 	%rd46, [%r11+1016];
	st.shared.u64 	[%r11+-8], %rd46;
	cvt.rn.f32.s64 	%f5, %rd46;
	add.f32 	%f6, %f4, %f5;
	cvt.rzi.s64.f32 	%rd47, %f6;
	st.shared.u64 	[%r11+1016], %rd47;
$L__BB6_22:
	setp.gt.u32 	%p12, %r1, 3;
	bar.sync 	0;
	@%p12 bra 	$L__BB6_24;
	ld.shared.u64 	%rd48, [%r10+-8];
	cvt.rn.f32.s64 	%f7, %rd48;
	ld.shared.u64 	%rd49, [%r10+504];
	st.shared.u64 	[%r10+-8], %rd49;
	cvt.rn.f32.s64 	%f8, %rd49;
	add.f32 	%f9, %f7, %f8;
	cvt.rzi.s64.f32 	%rd50, %f9;
	st.shared.u64 	[%r10+504], %rd50;
$L__BB6_24:
	setp.gt.u32 	%p13, %r1, 7;
	bar.sync 	0;
	@%p13 bra 	$L__BB6_26;
	ld.shared.u64 	%rd51, [%r9+-8];
	cvt.rn.f32.s64 	%f10, %rd51;
	ld.shared.u64 	%rd52, [%r9+248];
	st.shared.u64 	[%r9+-8], %rd52;
	cvt.rn.f32.s64 	%f11, %rd52;
	add.f32 	%f12, %f10, %f11;
	cvt.rzi.s64.f32 	%rd53, %f12;
	st.shared.u64 	[%r9+248], %rd53;
$L__BB6_26:
	setp.gt.u32 	%p14, %r1, 15;
	bar.sync 	0;
	@%p14 bra 	$L__BB6_28;
	ld.shared.u64 	%rd54, [%r8+-8];
	cvt.rn.f32.s64 	%f13, %rd54;
	ld.shared.u64 	%rd55, [%r8+120];
	st.shared.u64 	[%r8+-8], %rd55;
	cvt.rn.f32.s64 	%f14, %rd55;
	add.f32 	%f15, %f13, %f14;
	cvt.rzi.s64.f32 	%rd56, %f15;
	st.shared.u64 	[%r8+120], %rd56;
$L__BB6_28:
	setp.gt.u32 	%p15, %r1, 31;
	bar.sync 	0;
	@%p15 bra 	$L__BB6_30;
	ld.shared.u64 	%rd57, [%r7+-8];
	cvt.rn.f32.s64 	%f16, %rd57;
	ld.shared.u64 	%rd58, [%r7+56];
	st.shared.u64 	[%r7+-8], %rd58;
	cvt.rn.f32.s64 	%f17, %rd58;
	add.f32 	%f18, %f16, %f17;
	cvt.rzi.s64.f32 	%rd59, %f18;
	st.shared.u64 	[%r7+56], %rd59;
$L__BB6_30:
	setp.gt.u32 	%p16, %r1, 63;
	bar.sync 	0;
	@%p16 bra 	$L__BB6_32;
	ld.shared.u64 	%rd60, [%r6+-8];
	cvt.rn.f32.s64 	%f19, %rd60;
	ld.shared.u64 	%rd61, [%r6+24];
	st.shared.u64 	[%r6+-8], %rd61;
	cvt.rn.f32.s64 	%f20, %rd61;
	add.f32 	%f21, %f19, %f20;
	cvt.rzi.s64.f32 	%rd62, %f21;
	st.shared.u64 	[%r6+24], %rd62;
$L__BB6_32:
	setp.gt.u32 	%p17, %r1, 127;
	bar.sync 	0;
	@%p17 bra 	$L__BB6_34;
	ld.shared.u64 	%rd63, [%r5+-8];
	cvt.rn.f32.s64 	%f22, %rd63;
	ld.shared.u64 	%rd64, [%r5+8];
	st.shared.u64 	[%r5+-8], %rd64;
	cvt.rn.f32.s64 	%f23, %rd64;
	add.f32 	%f24, %f22, %f23;
	cvt.rzi.s64.f32 	%rd65, %f24;
	st.shared.u64 	[%r5+8], %rd65;
$L__BB6_34:
	setp.lt.u32 	%p18, %r1, 256;
	bar.sync 	0;
	@%p18 bra 	$L__BB6_36;
	ld.shared.u64 	%rd71, [%r2];
	ld.shared.u64 	%rd70, [%r2+8];
	bra.uni 	$L__BB6_37;
$L__BB6_36:
	ld.shared.u64 	%rd66, [%r2];
	cvt.rn.f32.s64 	%f25, %rd66;
	ld.shared.u64 	%rd71, [%r2+8];
	st.shared.u64 	[%r2], %rd71;
	cvt.rn.f32.s64 	%f26, %rd71;
	add.f32 	%f27, %f25, %f26;
	cvt.rzi.s64.f32 	%rd70, %f27;
	st.shared.u64 	[%r2+8], %rd70;
$L__BB6_37:
	cvta.to.global.u64 	%rd67, %rd8;
	add.s64 	%rd69, %rd67, %rd13;
	st.global.u64 	[%rd69], %rd71;
	st.global.u64 	[%rd69+8], %rd70;
	ret;

}
	// .globl	_Z9scan_bcaoIlEvPT_PKS0_
.visible .entry _Z9scan_bcaoIlEvPT_PKS0_(
	.param .u64 .ptr .align 1 _Z9scan_bcaoIlEvPT_PKS0__param_0,
	.param .u64 .ptr .align 1 _Z9scan_bcaoIlEvPT_PKS0__param_1
)
{
	.reg .pred 	%p<19>;
	.reg .b32 	%r<191>;
	.reg .b64 	%rd<68>;
	// demoted variable
	.shared .align 8 .b8 _ZZ9scan_bcaoIlEvPT_PKS0_E4temp[8192];
	ld.param.u64 	%rd2, [_Z9scan_bcaoIlEvPT_PKS0__param_0];
	ld.param.u64 	%rd3, [_Z9scan_bcaoIlEvPT_PKS0__param_1];
	cvta.to.global.u64 	%rd4, %rd3;
	mov.u32 	%r8, %ctaid.x;
	shl.b32 	%r9, %r8, 9;
	cvt.u64.u32 	%rd5, %r9;
	mov.u32 	%r1, %tid.x;
	add.s32 	%r10, %r1, 256;
	shr.u32 	%r11, %r1, 5;
	shr.u32 	%r12, %r10, 5;
	cvt.u64.u32 	%rd6, %r1;
	add.s64 	%rd1, %rd5, %rd6;
	shl.b64 	%rd7, %rd1, 3;
	add.s64 	%rd8, %rd4, %rd7;
	ld.global.nc.u64 	%rd9, [%rd8];
	add.s32 	%r13, %r11, %r1;
	shl.b32 	%r14, %r13, 3;
	mov.u32 	%r15, _ZZ9scan_bcaoIlEvPT_PKS0_E4temp;
	add.s32 	%r2, %r15, %r14;
	st.shared.u64 	[%r2], %rd9;
	ld.global.nc.u64 	%rd10, [%rd8+2048];
	add.s32 	%r16, %r12, %r1;
	shl.b32 	%r17, %r16, 3;
	add.s32 	%r3, %r15, %r17;
	st.shared.u64 	[%r3+2048], %rd10;
	shl.b32 	%r18, %r1, 1;
	or.b32  	%r4, %r18, 1;
	add.s32 	%r5, %r18, 2;
	bar.sync 	0;
	setp.gt.u32 	%p1, %r1, 255;
	shr.u32 	%r19, %r1, 4;
	add.s32 	%r20, %r19, %r18;
	shl.b32 	%r21, %r20, 3;
	add.s32 	%r6, %r15, %r21;
	shr.u32 	%r22, %r18, 5;
	add.s32 	%r23, %r22, %r18;
	shl.b32 	%r24, %r23, 3;
	add.s32 	%r7, %r15, %r24;
	@%p1 bra 	$L__BB7_2;
	ld.shared.u64 	%rd11, [%r6];
	ld.shared.u64 	%rd12, [%r7+8];
	add.s64 	%rd13, %rd12, %rd11;
	st.shared.u64 	[%r7+8], %rd13;
$L__BB7_2:
	bar.sync 	0;
	setp.gt.u32 	%p2, %r1, 127;
	@%p2 bra 	$L__BB7_4;
	shl.b32 	%r25, %r4, 1;
	add.s32 	%r26, %r25, -1;
	shl.b32 	%r27, %r5, 1;
	shr.u32 	%r28, %r26, 5;
	add.s32 	%r29, %r28, %r25;
	shr.u32 	%r30, %r25, 5;
	add.s32 	%r31, %r30, %r27;
	shl.b32 	%r32, %r29, 3;
	add.s32 	%r34, %r15, %r32;
	ld.shared.u64 	%rd14, [%r34+-8];
	shl.b32 	%r35, %r31, 3;
	add.s32 	%r36, %r15, %r35;
	ld.shared.u64 	%rd15, [%r36+-8];
	add.s64 	%rd16, %rd15, %rd14;
	st.shared.u64 	[%r36+-8], %rd16;
$L__BB7_4:
	bar.sync 	0;
	setp.gt.u32 	%p3, %r1, 63;
	@%p3 bra 	$L__BB7_6;
	shl.b32 	%r37, %r4, 2;
	add.s32 	%r38, %r37, -1;
	shl.b32 	%r39, %r5, 2;
	shr.u32 	%r40, %r38, 5;
	add.s32 	%r41, %r40, %r37;
	shr.u32 	%r42, %r37, 5;
	add.s32 	%r43, %r42, %r39;
	shl.b32 	%r44, %r41, 3;
	add.s32 	%r46, %r15, %r44;
	ld.shared.u64 	%rd17, [%r46+-8];
	shl.b32 	%r47, %r43, 3;
	add.s32 	%r48, %r15, %r47;
	ld.shared.u64 	%rd18, [%r48+-8];
	add.s64 	%rd19, %rd18, %rd17;
	st.shared.u64 	[%r48+-8], %rd19;
$L__BB7_6:
	bar.sync 	0;
	setp.gt.u32 	%p4, %r1, 31;
	@%p4 bra 	$L__BB7_8;
	shl.b32 	%r49, %r4, 3;
	add.s32 	%r50, %r49, -1;
	shl.b32 	%r51, %r5, 3;
	shr.u32 	%r52, %r50, 5;
	add.s32 	%r53, %r52, %r49;
	shr.u32 	%r54, %r49, 5;
	add.s32 	%r55, %r54, %r51;
	shl.b32 	%r56, %r53, 3;
	add.s32 	%r58, %r15, %r56;
	ld.shared.u64 	%rd20, [%r58+-8];
	shl.b32 	%r59, %r55, 3;
	add.s32 	%r60, %r15, %r59;
	ld.shared.u64 	%rd21, [%r60+-8];
	add.s64 	%rd22, %rd21, %rd20;
	st.shared.u64 	[%r60+-8], %rd22;
$L__BB7_8:
	bar.sync 	0;
	setp.gt.u32 	%p5, %r1, 15;
	@%p5 bra 	$L__BB7_10;
	shl.b32 	%r61, %r4, 4;
	add.s32 	%r62, %r61, -1;
	shl.b32 	%r63, %r5, 4;
	shr.u32 	%r64, %r62, 5;
	add.s32 	%r65, %r64, %r61;
	shr.u32 	%r66, %r61, 5;
	add.s32 	%r67, %r66, %r63;
	shl.b32 	%r68, %r65, 3;
	add.s32 	%r70, %r15, %r68;
	ld.shared.u64 	%rd23, [%r70+-8];
	shl.b32 	%r71, %r67, 3;
	add.s32 	%r72, %r15, %r71;
	ld.shared.u64 	%rd24, [%r72+-8];
	add.s64 	%rd25, %rd24, %rd23;
	st.shared.u64 	[%r72+-8], %rd25;
$L__BB7_10:
	bar.sync 	0;
	setp.gt.u32 	%p6, %r1, 7;
	@%p6 bra 	$L__BB7_12;
	shl.b32 	%r73, %r4, 5;
	add.s32 	%r74, %r73, -1;
	shl.b32 	%r75, %r5, 5;
	shr.u32 	%r76, %r74, 5;
	add.s32 	%r77, %r76, %r73;
	add.s32 	%r78, %r4, %r75;
	shl.b32 	%r79, %r77, 3;
	add.s32 	%r81, %r15, %r79;
	ld.shared.u64 	%rd26, [%r81+-8];
	shl.b32 	%r82, %r78, 3;
	add.s32 	%r83, %r15, %r82;
	ld.shared.u64 	%rd27, [%r83+-8];
	add.s64 	%rd28, %rd27, %rd26;
	st.shared.u64 	[%r83+-8], %rd28;
$L__BB7_12:
	bar.sync 	0;
	setp.gt.u32 	%p7, %r1, 3;
	@%p7 bra 	$L__BB7_14;
	shl.b32 	%r84, %r4, 6;
	add.s32 	%r85, %r84, -1;
	shl.b32 	%r86, %r5, 6;
	shr.u32 	%r87, %r85, 5;
	add.s32 	%r88, %r87, %r84;
	shr.u32 	%r89, %r84, 5;
	add.s32 	%r90, %r86, %r89;
	shl.b32 	%r91, %r90, 3;
	shl.b32 	%r92, %r88, 3;
	add.s32 	%r94, %r15, %r92;
	ld.shared.u64 	%rd29, [%r94+-8];
	add.s32 	%r95, %r15, %r91;
	ld.shared.u64 	%rd30, [%r95];
	add.s64 	%rd31, %rd30, %rd29;
	st.shared.u64 	[%r95], %rd31;
$L__BB7_14:
	bar.sync 	0;
	setp.gt.u32 	%p8, %r1, 1;
	@%p8 bra 	$L__BB7_16;
	shl.b32 	%r96, %r4, 7;
	add.s32 	%r97, %r96, -1;
	shl.b32 	%r98, %r5, 7;
	shr.u32 	%r99, %r97, 5;
	add.s32 	%r100, %r99, %r96;
	shr.u32 	%r101, %r96, 5;
	add.s32 	%r102, %r98, %r101;
	shl.b32 	%r103, %r102, 3;
	shl.b32 	%r104, %r100, 3;
	add.s32 	%r106, %r15, %r104;
	ld.shared.u64 	%rd32, [%r106+-8];
	add.s32 	%r107, %r15, %r103;
	ld.shared.u64 	%rd33, [%r107+16];
	add.s64 	%rd34, %rd33, %rd32;
	st.shared.u64 	[%r107+16], %rd34;
$L__BB7_16:
	bar.sync 	0;
	setp.ne.s32 	%p9, %r1, 0;
	@%p9 bra 	$L__BB7_18;
	mov.b64 	%rd35, 0;
	st.shared.u64 	[_ZZ9scan_bcaoIlEvPT_PKS0_E4temp+4208], %rd35;
$L__BB7_18:
	setp.ne.s32 	%p10, %r1, 0;
	bar.sync 	0;
	@%p10 bra 	$L__BB7_20;
	ld.shared.u64 	%rd36, [_ZZ9scan_bcaoIlEvPT_PKS0_E4temp+2096];
	ld.shared.u64 	%rd37, [_ZZ9scan_bcaoIlEvPT_PKS0_E4temp+4208];
	st.shared.u64 	[_ZZ9scan_bcaoIlEvPT_PKS0_E4temp+2096], %rd37;
	add.s64 	%rd38, %rd37, %rd36;
	st.shared.u64 	[_ZZ9scan_bcaoIlEvPT_PKS0_E4temp+4208], %rd38;
$L__BB7_20:
	setp.gt.u32 	%p11, %r1, 1;
	bar.sync 	0;
	@%p11 bra 	$L__BB7_22;
	shl.b32 	%r108, %r4, 7;
	add.s32 	%r109, %r108, -1;
	shl.b32 	%r110, %r5, 7;
	shr.u32 	%r111, %r109, 5;
	add.s32 	%r112, %r111, %r108;
	shr.u32 	%r113, %r108, 5;
	add.s32 	%r114, %r110, %r113;
	shl.b32 	%r115, %r114, 3;
	shl.b32 	%r116, %r112, 3;
	add.s32 	%r118, %r15, %r116;
	ld.shared.u64 	%rd39, [%r118+-8];
	add.s32 	%r119, %r15, %r115;
	ld.shared.u64 	%rd40, [%r119+16];
	st.shared.u64 	[%r118+-8], %rd40;
	add.s64 	%rd41, %rd40, %rd39;
	st.shared.u64 	[%r119+16], %rd41;
$L__BB7_22:
	setp.gt.u32 	%p12, %r1, 3;
	bar.sync 	0;
	@%p12 bra 	$L__BB7_24;
	shl.b32 	%r120, %r4, 6;
	add.s32 	%r121, %r120, -1;
	shl.b32 	%r122, %r5, 6;
	shr.u32 	%r123, %r121, 5;
	add.s32 	%r124, %r123, %r120;
	shr.u32 	%r125, %r120, 5;
	add.s32 	%r126, %r122, %r125;
	shl.b32 	%r127, %r126, 3;
	shl.b32 	%r128, %r124, 3;
	add.s32 	%r130, %r15, %r128;
	ld.shared.u64 	%rd42, [%r130+-8];
	add.s32 	%r131, %r15, %r127;
	ld.shared.u64 	%rd43, [%r131];
	st.shared.u64 	[%r130+-8], %rd43;
	add.s64 	%rd44, %rd43, %rd42;
	st.shared.u64 	[%r131], %rd44;
$L__BB7_24:
	setp.gt.u32 	%p13, %r1, 7;
	bar.sync 	0;
	@%p13 bra 	$L__BB7_26;
	shl.b32 	%r132, %r4, 5;
	add.s32 	%r133, %r132, -1;
	shl.b32 	%r134, %r5, 5;
	shr.u32 	%r135, %r133, 5;
	add.s32 	%r136, %r135, %r132;
	add.s32 	%r137, %r4, %r134;
	shl.b32 	%r138, %r136, 3;
	add.s32 	%r140, %r15, %r138;
	ld.shared.u64 	%rd45, [%r140+-8];
	shl.b32 	%r141, %r137, 3;
	add.s32 	%r142, %r15, %r141;
	ld.shared.u64 	%rd46, [%r142+-8];
	st.shared.u64 	[%r140+-8], %rd46;
	add.s64 	%rd47, %rd46, %rd45;
	st.shared.u64 	[%r142+-8], %rd47;
$L__BB7_26:
	setp.gt.u32 	%p14, %r1, 15;
	bar.sync 	0;
	@%p14 bra 	$L__BB7_28;
	shl.b32 	%r143, %r4, 4;
	add.s32 	%r144, %r143, -1;
	shl.b32 	%r145, %r5, 4;
	shr.u32 	%r146, %r144, 5;
	add.s32 	%r147, %r146, %r143;
	shr.u32 	%r148, %r143, 5;
	add.s32 	%r149, %r148, %r145;
	shl.b32 	%r150, %r147, 3;
	add.s32 	%r152, %r15, %r150;
	ld.shared.u64 	%rd48, [%r152+-8];
	shl.b32 	%r153, %r149, 3;
	add.s32 	%r154, %r15, %r153;
	ld.shared.u64 	%rd49, [%r154+-8];
	st.shared.u64 	[%r152+-8], %rd49;
	add.s64 	%rd50, %rd49, %rd48;
	st.shared.u64 	[%r154+-8], %rd50;
$L__BB7_28:
	setp.gt.u32 	%p15, %r1, 31;
	bar.sync 	0;
	@%p15 bra 	$L__BB7_30;
	shl.b32 	%r155, %r4, 3;
	add.s32 	%r156, %r155, -1;
	shl.b32 	%r157, %r5, 3;
	shr.u32 	%r158, %r156, 5;
	add.s32 	%r159, %r158, %r155;
	shr.u32 	%r160, %r155, 5;
	add.s32 	%r161, %r160, %r157;
	shl.b32 	%r162, %r159, 3;
	add.s32 	%r164, %r15, %r162;
	ld.shared.u64 	%rd51, [%r164+-8];
	shl.b32 	%r165, %r161, 3;
	add.s32 	%r166, %r15, %r165;
	ld.shared.u64 	%rd52, [%r166+-8];
	st.shared.u64 	[%r164+-8], %rd52;
	add.s64 	%rd53, %rd52, %rd51;
	st.shared.u64 	[%r166+-8], %rd53;
$L__BB7_30:
	setp.gt.u32 	%p16, %r1, 63;
	bar.sync 	0;
	@%p16 bra 	$L__BB7_32;
	shl.b32 	%r167, %r4, 2;
	add.s32 	%r168, %r167, -1;
	shl.b32 	%r169, %r5, 2;
	shr.u32 	%r170, %r168, 5;
	add.s32 	%r171, %r170, %r167;
	shr.u32 	%r172, %r167, 5;
	add.s32 	%r173, %r172, %r169;
	shl.b32 	%r174, %r171, 3;
	add.s32 	%r176, %r15, %r174;
	ld.shared.u64 	%rd54, [%r176+-8];
	shl.b32 	%r177, %r173, 3;
	add.s32 	%r178, %r15, %r177;
	ld.shared.u64 	%rd55, [%r178+-8];
	st.shared.u64 	[%r176+-8], %rd55;
	add.s64 	%rd56, %rd55, %rd54;
	st.shared.u64 	[%r178+-8], %rd56;
$L__BB7_32:
	setp.gt.u32 	%p17, %r1, 127;
	bar.sync 	0;
	@%p17 bra 	$L__BB7_34;
	shl.b32 	%r179, %r4, 1;
	add.s32 	%r180, %r179, -1;
	shl.b32 	%r181, %r5, 1;
	shr.u32 	%r182, %r180, 5;
	add.s32 	%r183, %r182, %r179;
	shr.u32 	%r184, %r179, 5;
	add.s32 	%r185, %r184, %r181;
	shl.b32 	%r186, %r183, 3;
	add.s32 	%r188, %r15, %r186;
	ld.shared.u64 	%rd57, [%r188+-8];
	shl.b32 	%r189, %r185, 3;
	add.s32 	%r190, %r15, %r189;
	ld.shared.u64 	%rd58, [%r190+-8];
	st.shared.u64 	[%r188+-8], %rd58;
	add.s64 	%rd59, %rd58, %rd57;
	st.shared.u64 	[%r190+-8], %rd59;
$L__BB7_34:
	setp.gt.u32 	%p18, %r1, 255;
	bar.sync 	0;
	@%p18 bra 	$L__BB7_36;
	ld.shared.u64 	%rd60, [%r6];
	ld.shared.u64 	%rd61, [%r7+8];
	st.shared.u64 	[%r6], %rd61;
	add.s64 	%rd62, %rd61, %rd60;
	st.shared.u64 	[%r7+8], %rd62;
$L__BB7_36:
	cvta.to.global.u64 	%rd63, %rd2;
	bar.sync 	0;
	ld.shared.u64 	%rd64, [%r2];
	add.s64 	%rd66, %rd63, %rd7;
	st.global.u64 	[%rd66], %rd64;
	ld.shared.u64 	%rd67, [%r3+2048];
	st.global.u64 	[%rd66+2048], %rd67;
	ret;

}


// ===== COMPILED SASS (sm_100) =====

	.target	sm_100

	.elftype	@"ET_EXEC"


//--------------------- .note.nv.tkinfo           --------------------------
	.section	.note.nv.tkinfo,"",@"SHT_NOTE"
	.sectionflags	@"SHF_NOTE_NV_TKINFO"
	.tkinfo
        /*0018*/ 	.word	0x00000002
        /*0030*/ 	.string	""
        /*0030*/ 	.string	"ptxas"
        /*0030*/ 	.string	"Cuda compilation tools, release 13.0, V13.0.88"
        /*0030*/ 	.string	"Build cuda_13.0.r13.0/compiler.36424714_0"
        /*0030*/ 	.string	"-arch sm_100 -m 64 "



//--------------------- .note.nv.cuinfo           --------------------------
	.section	.note.nv.cuinfo,"",@"SHT_NOTE"
	.sectionflags	@"SHF_NOTE_NV_CUINFO"
        /*0018*/ 	.short	0x0002
        /*001a*/ 	.short	0x0064
        /*001c*/ 	.short	0x0082
	.zero		2


//--------------------- .nv.info                  --------------------------
	.section	.nv.info,"",@"SHT_CUDA_INFO"
	.align	4


	//----- nvinfo : EIATTR_REGCOUNT
	.align		4
        /*0000*/ 	.byte	0x04, 0x2f
        /*0002*/ 	.short	(.L_1 - .L_0)
	.align		4
.L_0:
        /*0004*/ 	.word	index@(_Z4scanIcEvPT_PKS0_)
        /*0008*/ 	.word	0x00000017


	//----- nvinfo : EIATTR_FRAME_SIZE
	.align		4
.L_1:
        /*000c*/ 	.byte	0x04, 0x11
        /*000e*/ 	.short	(.L_3 - .L_2)
	.align		4
.L_2:
        /*0010*/ 	.word	index@(_Z4scanIcEvPT_PKS0_)
        /*0014*/ 	.word	0x00000000


	//----- nvinfo : EIATTR_REGCOUNT
	.align		4
.L_3:
        /*0018*/ 	.byte	0x04, 0x2f
        /*001a*/ 	.short	(.L_5 - .L_4)
	.align		4
.L_4:
        /*001c*/ 	.word	index@(_Z9scan_bcaoIcEvPT_PKS0_)
        /*0020*/ 	.word	0x00000012


	//----- nvinfo : EIATTR_FRAME_SIZE
	.align		4
.L_5:
        /*0024*/ 	.byte	0x04, 0x11
        /*0026*/ 	.short	(.L_7 - .L_6)
	.align		4
.L_6:
        /*0028*/ 	.word	index@(_Z9scan_bcaoIcEvPT_PKS0_)
        /*002c*/ 	.word	0x00000000


	//----- nvinfo : EIATTR_REGCOUNT
	.align		4
.L_7:
        /*0030*/ 	.byte	0x04, 0x2f
        /*0032*/ 	.short	(.L_9 - .L_8)
	.align		4
.L_8:
        /*0034*/ 	.word	index@(_Z4scanIsEvPT_PKS0_)
        /*0038*/ 	.word	0x00000018


	//----- nvinfo : EIATTR_FRAME_SIZE
	.align		4
.L_9:
        /*003c*/ 	.byte	0x04, 0x11
        /*003e*/ 	.short	(.L_11 - .L_10)
	.align		4
.L_10:
        /*0040*/ 	.word	index@(_Z4scanIsEvPT_PKS0_)
        /*0044*/ 	.word	0x00000000


	//----- nvinfo : EIATTR_REGCOUNT
	.align		4
.L_11:
        /*0048*/ 	.byte	0x04, 0x2f
        /*004a*/ 	.short	(.L_13 - .L_12)
	.align		4
.L_12:
        /*004c*/ 	.word	index@(_Z9scan_bcaoIsEvPT_PKS0_)
        /*0050*/ 	.word	0x00000011


	//----- nvinfo : EIATTR_FRAME_SIZE
	.align		4
.L_13:
        /*0054*/ 	.byte	0x04, 0x11
        /*0056*/ 	.short	(.L_15 - .L_14)
	.align		4
.L_14:
        /*0058*/ 	.word	index@(_Z9scan_bcaoIsEvPT_PKS0_)
        /*005c*/ 	.word	0x00000000


	//----- nvinfo : EIATTR_REGCOUNT
	.align		4
.L_15:
        /*0060*/ 	.byte	0x04, 0x2f
        /*0062*/ 	.short	(.L_17 - .L_16)
	.align		4
.L_16:
        /*0064*/ 	.word	index@(_Z4scanIiEvPT_PKS0_)
        /*0068*/ 	.word	0x00000014


	//----- nvinfo : EIATTR_FRAME_SIZE
	.align		4
.L_17:
        /*006c*/ 	.byte	0x04, 0x11
        /*006e*/ 	.short	(.L_19 - .L_18)
	.align		4
.L_18:
        /*0070*/ 	.word	index@(_Z4scanIiEvPT_PKS0_)
        /*0074*/ 	.word	0x00000000


	//----- nvinfo : EIATTR_REGCOUNT
	.align		4
.L_19:
        /*0078*/ 	.byte	0x04, 0x2f
        /*007a*/ 	.short	(.L_21 - .L_20)
	.align		4
.L_20:
        /*007c*/ 	.word	index@(_Z9scan_bcaoIiEvPT_PKS0_)
        /*0080*/ 	.word	0x00000011


	//----- nvinfo : EIATTR_FRAME_SIZE
	.align		4
.L_21:
        /*0084*/ 	.byte	0x04, 0x11
        /*0086*/ 	.short	(.L_23 - .L_22)
	.align		4
.L_22:
        /*0088*/ 	.word	index@(_Z9scan_bcaoIiEvPT_PKS0_)
        /*008c*/ 	.word	0x00000000


	//----- nvinfo : EIATTR_REGCOUNT
	.align		4
.L_23:
        /*0090*/ 	.byte	0x04, 0x2f
        /*0092*/ 	.short	(.L_25 - .L_24)
	.align		4
.L_24:
        /*0094*/ 	.word	index@(_Z4scanIlEvPT_PKS0_)
        /*0098*/ 	.word	0x0000001c


	//----- nvinfo : EIATTR_FRAME_SIZE
	.align		4
.L_25:
        /*009c*/ 	.byte	0x04, 0x11
        /*009e*/ 	.short	(.L_27 - .L_26)
	.align		4
.L_26:
        /*00a0*/ 	.word	index@(_Z4scanIlEvPT_PKS0_)
        /*00a4*/ 	.word	0x00000000


	//----- nvinfo : EIATTR_REGCOUNT
	.align		4
.L_27:
        /*00a8*/ 	.byte	0x04, 0x2f
        /*00aa*/ 	.short	(.L_29 - .L_28)
	.align		4
.L_28:
        /*00ac*/ 	.word	index@(_Z9scan_bcaoIlEvPT_PKS0_)
        /*00b0*/ 	.word	0x00000014


	//----- nvinfo : EIATTR_FRAME_SIZE
	.align		4
.L_29:
        /*00b4*/ 	.byte	0x04, 0x11
        /*00b6*/ 	.short	(.L_31 - .L_30)
	.align		4
.L_30:
        /*00b8*/ 	.word	index@(_Z9scan_bcaoIlEvPT_PKS0_)
        /*00bc*/ 	.word	0x00000000


	//----- nvinfo : EIATTR_MIN_STACK_SIZE
	.align		4
.L_31:
        /*00c0*/ 	.byte	0x04, 0x12
        /*00c2*/ 	.short	(.L_33 - .L_32)
	.align		4
.L_32:
        /*00c4*/ 	.word	index@(_Z9scan_bcaoIlEvPT_PKS0_)
        /*00c8*/ 	.word	0x00000000


	//----- nvinfo : EIATTR_MIN_STACK_SIZE
	.align		4
.L_33:
        /*00cc*/ 	.byte	0x04, 0x12
        /*00ce*/ 	.short	(.L_35 - .L_34)
	.align		4
.L_34:
        /*00d0*/ 	.word	index@(_Z4scanIlEvPT_PKS0_)
        /*00d4*/ 	.word	0x00000000


	//----- nvinfo : EIATTR_MIN_STACK_SIZE
	.align		4
.L_35:
        /*00d8*/ 	.byte	0x04, 0x12
        /*00da*/ 	.short	(.L_37 - .L_36)
	.align		4
.L_36:
        /*00dc*/ 	.word	index@(_Z9scan_bcaoIiEvPT_PKS0_)
        /*00e0*/ 	.word	0x00000000


	//----- nvinfo : EIATTR_MIN_STACK_SIZE
	.align		4
.L_37:
        /*00e4*/ 	.byte	0x04, 0x12
        /*00e6*/ 	.short	(.L_39 - .L_38)
	.align		4
.L_38:
        /*00e8*/ 	.word	index@(_Z4scanIiEvPT_PKS0_)
        /*00ec*/ 	.word	0x00000000


	//----- nvinfo : EIATTR_MIN_STACK_SIZE
	.align		4
.L_39:
        /*00f0*/ 	.byte	0x04, 0x12
        /*00f2*/ 	.short	(.L_41 - .L_40)
	.align		4
.L_40:
        /*00f4*/ 	.word	index@(_Z9scan_bcaoIsEvPT_PKS0_)
        /*00f8*/ 	.word	0x00000000


	//----- nvinfo : EIATTR_MIN_STACK_SIZE
	.align		4
.L_41:
        /*00fc*/ 	.byte	0x04, 0x12
        /*00fe*/ 	.short	(.L_43 - .L_42)
	.align		4
.L_42:
        /*0100*/ 	.word	index@(_Z4scanIsEvPT_PKS0_)
        /*0104*/ 	.word	0x00000000


	//----- nvinfo : EIATTR_MIN_STACK_SIZE
	.align		4
.L_43:
        /*0108*/ 	.byte	0x04, 0x12
        /*010a*/ 	.short	(.L_45 - .L_44)
	.align		4
.L_44:
        /*010c*/ 	.word	index@(_Z9scan_bcaoIcEvPT_PKS0_)
        /*0110*/ 	.word	0x00000000


	//----- nvinfo : EIATTR_MIN_STACK_SIZE
	.align		4
.L_45:
        /*0114*/ 	.byte	0x04, 0x12
        /*0116*/ 	.short	(.L_47 - .L_46)
	.align		4
.L_46:
        /*0118*/ 	.word	index@(_Z4scanIcEvPT_PKS0_)
        /*011c*/ 	.word	0x00000000
.L_47:


//--------------------- .nv.compat                --------------------------
	.section	.nv.compat,"",@"SHT_CUDA_COMPAT_INFO"
	.align	4
        /*0000*/ 	.byte	0x02, 0x09, 0x00, 0x00, 0x02, 0x02, 0x01, 0x00, 0x02, 0x05, 0x05, 0x00, 0x03, 0x07, 0x01, 0x01
        /*0010*/ 	.byte	0x02, 0x03, 0x00, 0x00, 0x02, 0x06, 0x01, 0x00, 0x04, 0x0b, 0x08, 0x00, 0x09, 0x00, 0x00, 0x00
        /*0020*/ 	.byte	0x00, 0x00, 0x00, 0x00


//--------------------- .nv.info._Z9scan_bcaoIlEvPT_PKS0_ --------------------------
	.section	.nv.info._Z9scan_bcaoIlEvPT_PKS0_,"",@"SHT_CUDA_INFO"
	.sectionflags	@""
	.align	4


	//----- nvinfo : EIATTR_CUDA_API_VERSION
	.align		4
        /*0000*/ 	.byte	0x04, 0x37
        /*0002*/ 	.short	(.L_49 - .L_48)
.L_48:
        /*0004*/ 	.word	0x00000082


	//----- nvinfo : EIATTR_KPARAM_INFO
	.align		4
.L_49:
        /*0008*/ 	.byte	0x04, 0x17
        /*000a*/ 	.short	(.L_51 - .L_50)
.L_50:
        /*000c*/ 	.word	0x00000000
        /*0010*/ 	.short	0x0001
        /*0012*/ 	.short	0x0008
        /*0014*/ 	.byte	0x00, 0xf5, 0x21, 0x00


	//----- nvinfo : EIATTR_KPARAM_INFO
	.align		4
.L_51:
        /*0018*/ 	.byte	0x04, 0x17
        /*001a*/ 	.short	(.L_53 - .L_52)
.L_52:
        /*001c*/ 	.word	0x00000000
        /*0020*/ 	.short	0x0000
        /*0022*/ 	.short	0x0000
        /*0024*/ 	.byte	0x00, 0xf5, 0x21, 0x00


	//----- nvinfo : EIATTR_SPARSE_MMA_MASK
	.align		4
.L_53:
        /*0028*/ 	.byte	0x03, 0x50
        /*002a*/ 	.short	0x0000


	//----- nvinfo : EIATTR_MAXREG_COUNT
	.align		4
        /*002c*/ 	.byte	0x03, 0x1b
        /*002e*/ 	.short	0x00ff


	//----- nvinfo : EIATTR_NUM_BARRIERS
	.align		4
        /*0030*/ 	.byte	0x02, 0x4c
        /*0032*/ 	.byte	0x01
	.zero		1


	//----- nvinfo : EIATTR_MERCURY_ISA_VERSION
	.align		4
        /*0034*/ 	.byte	0x03, 0x5f
        /*0036*/ 	.short	0x0101


	//----- nvinfo : EIATTR_VRC_CTA_INIT_COUNT
	.align		4
        /*0038*/ 	.byte	0x02, 0x4a
	.zero		1
	.zero		1


	//----- nvinfo : EIATTR_EXIT_INSTR_OFFSETS
	.align		4
        /*003c*/ 	.byte	0x04, 0x1c
        /*003e*/ 	.short	(.L_55 - .L_54)


	//   ....[0]....
.L_54:
        /*0040*/ 	.word	0x00001300


	//----- nvinfo : EIATTR_CRS_STACK_SIZE
	.align		4
.L_55:
        /*0044*/ 	.byte	0x04, 0x1e
        /*0046*/ 	.short	(.L_57 - .L_56)
.L_56:
        /*0048*/ 	.word	0x00000000


	//----- nvinfo : EIATTR_CBANK_PARAM_SIZE
	.align		4
.L_57:
        /*004c*/ 	.byte	0x03, 0x19
        /*004e*/ 	.short	0x0010


	//----- nvinfo : EIATTR_PARAM_CBANK
	.align		4
        /*0050*/ 	.byte	0x04, 0x0a
        /*0052*/ 	.short	(.L_59 - .L_58)
	.align		4
.L_58:
        /*0054*/ 	.word	index@(.nv.constant0._Z9scan_bcaoIlEvPT_PKS0_)
        /*0058*/ 	.short	0x0380
        /*005a*/ 	.short	0x0010


	//----- nvinfo : EIATTR_SW_WAR
	.align		4
.L_59:
        /*005c*/ 	.byte	0x04, 0x36
        /*005e*/ 	.short	(.L_61 - .L_60)
.L_60:
        /*0060*/ 	.word	0x00000008
.L_61:


//--------------------- .nv.info._Z4scanIlEvPT_PKS0_ --------------------------
	.section	.nv.info._Z4scanIlEvPT_PKS0_,"",@"SHT_CUDA_INFO"
	.sectionflags	@""
	.align	4


	//----- nvinfo : EIATTR_CUDA_API_VERSION
	.align		4
        /*0000*/ 	.byte	0x04, 0x37
        /*0002*/ 	.short	(.L_63 - .L_62)
.L_62:
        /*0004*/ 	.word	0x00000082


	//----- nvinfo : EIATTR_KPARAM_INFO
	.align		4
.L_63:
        /*0008*/ 	.byte	0x04, 0x17
        /*000a*/ 	.short	(.L_65 - .L_64)
.L_64:
        /*000c*/ 	.word	0x00000000
        /*0010*/ 	.short	0x0001
        /*0012*/ 	.short	0x0008
        /*0014*/ 	.byte	0x00, 0xf5, 0x21, 0x00


	//----- nvinfo : EIATTR_KPARAM_INFO
	.align		4
.L_65:
        /*0018*/ 	.byte	0x04, 0x17
        /*001a*/ 	.short	(.L_67 - .L_66)
.L_66:
        /*001c*/ 	.word	0x00000000
        /*0020*/ 	.short	0x0000
        /*0022*/ 	.short	0x0000
        /*0024*/ 	.byte	0x00, 0xf5, 0x21, 0x00


	//----- nvinfo : EIATTR_SPARSE_MMA_MASK
	.align		4
.L_67:
        /*0028*/ 	.byte	0x03, 0x50
        /*002a*/ 	.short	0x0000


	//----- nvinfo : EIATTR_MAXREG_COUNT
	.align		4
        /*002c*/ 	.byte	0x03, 0x1b
        /*002e*/ 	.short	0x00ff


	//----- nvinfo : EIATTR_NUM_BARRIERS
	.align		4
        /*0030*/ 	.byte	0x02, 0x4c
        /*0032*/ 	.byte	0x01
	.zero		1


	//----- nvinfo : EIATTR_MERCURY_ISA_VERSION
	.align		4
        /*0034*/ 	.byte	0x03, 0x5f
        /*0036*/ 	.short	0x0101


	//----- nvinfo : EIATTR_VRC_CTA_INIT_COUNT
	.align		4
        /*0038*/ 	.byte	0x02, 0x4a
	.zero		1
	.zero		1


	//----- nvinfo : EIATTR_EXIT_INSTR_OFFSETS
	.align		4
        /*003c*/ 	.byte	0x04, 0x1c
        /*003e*/ 	.short	(.L_69 - .L_68)


	//   ....[0]....
.L_68:
        /*0040*/ 	.word	0x00000af0


	//----- nvinfo : EIATTR_CBANK_PARAM_SIZE
	.align		4
.L_69:
        /*0044*/ 	.byte	0x03, 0x19
        /*0046*/ 	.short	0x0010


	//----- nvinfo : EIATTR_PARAM_CBANK
	.align		4
        /*0048*/ 	.byte	0x04, 0x0a
        /*004a*/ 	.short	(.L_71 - .L_70)
	.align		4
.L_70:
        /*004c*/ 	.word	index@(.nv.constant0._Z4scanIlEvPT_PKS0_)
        /*0050*/ 	.short	0x0380
        /*0052*/ 	.short	0x0010


	//----- nvinfo : EIATTR_SW_WAR
	.align		4
.L_71:
        /*0054*/ 	.byte	0x04, 0x36
        /*0056*/ 	.short	(.L_73 - .L_72)
.L_72:
        /*0058*/ 	.word	0x00000008
.L_73:


//--------------------- .nv.info._Z9scan_bcaoIiEvPT_PKS0_ --------------------------
	.section	.nv.info._Z9scan_bcaoIiEvPT_PKS0_,"",@"SHT_CUDA_INFO"
	.sectionflags	@""
	.align	4


	//----- nvinfo : EIATTR_CUDA_API_VERSION
	.align		4
        /*0000*/ 	.byte	0x04, 0x37
        /*0002*/ 	.short	(.L_75 - .L_74)
.L_74:
        /*0004*/ 	.word	0x00000082


	//----- nvinfo : EIATTR_KPARAM_INFO
	.align		4
.L_75:
        /*0008*/ 	.byte	0x04, 0x17
        /*000a*/ 	.short	(.L_77 - .L_76)
.L_76:
        /*000c*/ 	.word	0x00000000
        /*0010*/ 	.short	0x0001
        /*0012*/ 	.short	0x0008
        /*0014*/ 	.byte	0x00, 0xf5, 0x21, 0x00


	//----- nvinfo : EIATTR_KPARAM_INFO
	.align		4
.L_77:
        /*0018*/ 	.byte	0x04, 0x17
        /*001a*/ 	.short	(.L_79 - .L_78)
.L_78:
        /*001c*/ 	.word	0x00000000
        /*0020*/ 	.short	0x0000
        /*0022*/ 	.short	0x0000
        /*0024*/ 	.byte	0x00, 0xf5, 0x21, 0x00


	//----- nvinfo : EIATTR_SPARSE_MMA_MASK
	.align		4
.L_79:
        /*0028*/ 	.byte	0x03, 0x50
        /*002a*/ 	.short	0x0000


	//----- nvinfo : EIATTR_MAXREG_COUNT
	.align		4
        /*002c*/ 	.byte	0x03, 0x1b
        /*002e*/ 	.short	0x00ff


	//----- nvinfo : EIATTR_NUM_BARRIERS
	.align		4
        /*0030*/ 	.byte	0x02, 0x4c
        /*0032*/ 	.byte	0x01
	.zero		1


	//----- nvinfo : EIATTR_MERCURY_ISA_VERSION
	.align		4
        /*0034*/ 	.byte	0x03, 0x5f
        /*0036*/ 	.short	0x0101


	//----- nvinfo : EIATTR_VRC_CTA_INIT_COUNT
	.align		4
        /*0038*/ 	.byte	0x02, 0x4a
	.zero		1
	.zero		1


	//----- nvinfo : EIATTR_EXIT_INSTR_OFFSETS
	.align		4
        /*003c*/ 	.byte	0x04, 0x1c
        /*003e*/ 	.short	(.L_81 - .L_80)


	//   ....[0]....
.L_80:
        /*0040*/ 	.word	0x000011d0


	//----- nvinfo : EIATTR_CRS_STACK_SIZE
	.align		4
.L_81:
        /*0044*/ 	.byte	0x04, 0x1e
        /*0046*/ 	.short	(.L_83 - .L_82)
.L_82:
        /*0048*/ 	.word	0x00000000


	//----- nvinfo : EIATTR_CBANK_PARAM_SIZE
	.align		4
.L_83:
        /*004c*/ 	.byte	0x03, 0x19
        /*004e*/ 	.short	0x0010


	//----- nvinfo : EIATTR_PARAM_CBANK
	.align		4
        /*0050*/ 	.byte	0x04, 0x0a
        /*0052*/ 	.short	(.L_85 - .L_84)
	.align		4
.L_84:
        /*0054*/ 	.word	index@(.nv.constant0._Z9scan_bcaoIiEvPT_PKS0_)
        /*0058*/ 	.short	0x0380
        /*005a*/ 	.short	0x0010


	//----- nvinfo : EIATTR_SW_WAR
	.align		4
.L_85:
        /*005c*/ 	.byte	0x04, 0x36
        /*005e*/ 	.short	(.L_87 - .L_86)
.L_86:
        /*0060*/ 	.word	0x00000008
.L_87:


//--------------------- .nv.info._Z4scanIiEvPT_PKS0_ --------------------------
	.section	.nv.info._Z4scanIiEvPT_PKS0_,"",@"SHT_CUDA_INFO"
	.sectionflags	@""
	.align	4


	//----- nvinfo : EIATTR_CUDA_API_VERSION
	.align		4
        /*0000*/ 	.byte	0x04, 0x37
        /*0002*/ 	.short	(.L_89 - .L_88)
.L_88:
        /*0004*/ 	.word	0x00000082


	//----- nvinfo : EIATTR_KPARAM_INFO
	.align		4
.L_89:
        /*0008*/ 	.byte	0x04, 0x17
        /*000a*/ 	.short	(.L_91 - .L_90)
.L_90:
        /*000c*/ 	.word	0x00000000
        /*0010*/ 	.short	0x0001
        /*0012*/ 	.short	0x0008
        /*0014*/ 	.byte	0x00, 0xf5, 0x21, 0x00


	//----- nvinfo : EIATTR_KPARAM_INFO
	.align		4
.L_91:
        /*0018*/ 	.byte	0x04, 0x17
        /*001a*/ 	.short	(.L_93 - .L_92)
.L_92:
        /*001c*/ 	.word	0x00000000
        /*0020*/ 	.short	0x0000
        /*0022*/ 	.short	0x0000
        /*0024*/ 	.byte	0x00, 0xf5, 0x21, 0x00


	//----- nvinfo : EIATTR_SPARSE_MMA_MASK
	.align		4
.L_93:
        /*0028*/ 	.byte	0x03, 0x50
        /*002a*/ 	.short	0x0000


	//----- nvinfo : EIATTR_MAXREG_COUNT
	.align		4
        /*002c*/ 	.byte	0x03, 0x1b
        /*002e*/ 	.short	0x00ff


	//----- nvinfo : EIATTR_NUM_BARRIERS
	.align		4
        /*0030*/ 	.byte	0x02, 0x4c
        /*0032*/ 	.byte	0x01
	.zero		1


	//----- nvinfo : EIATTR_MERCURY_ISA_VERSION
	.align		4
        /*0034*/ 	.byte	0x03, 0x5f
        /*0036*/ 	.short	0x0101


	//----- nvinfo : EIATTR_VRC_CTA_INIT_COUNT
	.align		4
        /*0038*/ 	.byte	0x02, 0x4a
	.zero		1
	.zero		1


	//----- nvinfo : EIATTR_EXIT_INSTR_OFFSETS
	.align		4
        /*003c*/ 	.byte	0x04, 0x1c
        /*003e*/ 	.short	(.L_95 - .L_94)


	//   ....[0]....
.L_94:
        /*0040*/ 	.word	0x00000a60


	//----- nvinfo : EIATTR_CBANK_PARAM_SIZE
	.align		4
.L_95:
        /*0044*/ 	.byte	0x03, 0x19
        /*0046*/ 	.short	0x0010


	//----- nvinfo : EIATTR_PARAM_CBANK
	.align		4
        /*0048*/ 	.byte	0x04, 0x0a
        /*004a*/ 	.short	(.L_97 - .L_96)
	.align		4
.L_96:
        /*004c*/ 	.word	index@(.nv.constant0._Z4scanIiEvPT_PKS0_)
        /*0050*/ 	.short	0x0380
        /*0052*/ 	.short	0x0010


	//----- nvinfo : EIATTR_SW_WAR
	.align		4
.L_97:
        /*0054*/ 	.byte	0x04, 0x36
        /*0056*/ 	.short	(.L_99 - .L_98)
.L_98:
        /*0058*/ 	.word	0x00000008
.L_99:


//--------------------- .nv.info._Z9scan_bcaoIsEvPT_PKS0_ --------------------------
	.section	.nv.info._Z9scan_bcaoIsEvPT_PKS0_,"",@"SHT_CUDA_INFO"
	.sectionflags	@""
	.align	4


	//----- nvinfo : EIATTR_CUDA_API_VERSION
	.align		4
        /*0000*/ 	.byte	0x04, 0x37
        /*0002*/ 	.short	(.L_101 - .L_100)
.L_100:
        /*0004*/ 	.word	0x00000082


	//----- nvinfo : EIATTR_KPARAM_INFO
	.align		4
.L_101:
        /*0008*/ 	.byte	0x04, 0x17
        /*000a*/ 	.short	(.L_103 - .L_102)
.L_102:
        /*000c*/ 	.word	0x00000000
        /*0010*/ 	.short	0x0001
        /*0012*/ 	.short	0x0008
        /*0014*/ 	.byte	0x00, 0xf5, 0x21, 0x00


	//----- nvinfo : EIATTR_KPARAM_INFO
	.align		4
.L_103:
        /*0018*/ 	.byte	0x04, 0x17
        /*001a*/ 	.short	(.L_105 - .L_104)
.L_104:
        /*001c*/ 	.word	0x00000000
        /*0020*/ 	.short	0x0000
        /*0022*/ 	.short	0x0000
        /*0024*/ 	.byte	0x00, 0xf5, 0x21, 0x00


	//----- nvinfo : EIATTR_SPARSE_MMA_MASK
	.align		4
.L_105:
        /*0028*/ 	.byte	0x03, 0x50
        /*002a*/ 	.short	0x0000


	//----- nvinfo : EIATTR_MAXREG_COUNT
	.align		4
        /*002c*/ 	.byte	0x03, 0x1b
        /*002e*/ 	.short	0x00ff


	//----- nvinfo : EIATTR_NUM_BARRIERS
	.align		4
        /*0030*/ 	.byte	0x02, 0x4c
        /*0032*/ 	.byte	0x01
	.zero		1


	//----- nvinfo : EIATTR_MERCURY_ISA_VERSION
	.align		4
        /*0034*/ 	.byte	0x03, 0x5f
        /*0036*/ 	.short	0x0101


	//----- nvinfo : EIATTR_VRC_CTA_INIT_COUNT
	.align		4
        /*0038*/ 	.byte	0x02, 0x4a
	.zero		1
	.zero		1


	//----- nvinfo : EIATTR_EXIT_INSTR_OFFSETS
	.align		4
        /*003c*/ 	.byte	0x04, 0x1c
        /*003e*/ 	.short	(.L_107 - .L_106)


	//   ....[0]....
.L_106:
        /*0040*/ 	.word	0x000011d0


	//----- nvinfo : EIATTR_CRS_STACK_SIZE
	.align		4
.L_107:
        /*0044*/ 	.byte	0x04, 0x1e
        /*0046*/ 	.short	(.L_109 - .L_108)
.L_108:
        /*0048*/ 	.word	0x00000000


	//----- nvinfo : EIATTR_CBANK_PARAM_SIZE
	.align		4
.L_109:
        /*004c*/ 	.byte	0x03, 0x19
        /*004e*/ 	.short	0x0010


	//----- nvinfo : EIATTR_PARAM_CBANK
	.align		4
        /*0050*/ 	.byte	0x04, 0x0a
        /*0052*/ 	.short	(.L_111 - .L_110)
	.align		4
.L_110:
        /*0054*/ 	.word	index@(.nv.constant0._Z9scan_bcaoIsEvPT_PKS0_)
        /*0058*/ 	.short	0x0380
        /*005a*/ 	.short	0x0010


	//----- nvinfo : EIATTR_SW_WAR
	.align		4
.L_111:
        /*005c*/ 	.byte	0x04, 0x36
        /*005e*/ 	.short	(.L_113 - .L_112)
.L_112:
        /*0060*/ 	.word	0x00000008
.L_113:


//--------------------- .nv.info._Z4scanIsEvPT_PKS0_ --------------------------
	.section	.nv.info._Z4scanIsEvPT_PKS0_,"",@"SHT_CUDA_INFO"
	.sectionflags	@""
	.align	4


	//----- nvinfo : EIATTR_CUDA_API_VERSION
	.align		4
        /*0000*/ 	.byte	0x04, 0x37
        /*0002*/ 	.short	(.L_115 - .L_114)
.L_114:
        /*0004*/ 	.word	0x00000082


	//----- nvinfo : EIATTR_KPARAM_INFO
	.align		4
.L_115:
        /*0008*/ 	.byte	0x04, 0x17
        /*000a*/ 	.short	(.L_117 - .L_116)
.L_116:
        /*000c*/ 	.word	0x00000000
        /*0010*/ 	.short	0x0001
        /*0012*/ 	.short	0x0008
        /*0014*/ 	.byte	0x00, 0xf5, 0x21, 0x00


	//----- nvinfo : EIATTR_KPARAM_INFO
	.align		4
.L_117:
        /*0018*/ 	.byte	0x04, 0x17
        /*001a*/ 	.short	(.L_119 - .L_118)
.L_118:
        /*001c*/ 	.word	0x00000000
        /*0020*/ 	.short	0x0000
        /*0022*/ 	.short	0x0000
        /*0024*/ 	.byte	0x00, 0xf5, 0x21, 0x00


	//----- nvinfo : EIATTR_SPARSE_MMA_MASK
	.align		4
.L_119:
        /*0028*/ 	.byte	0x03, 0x50
        /*002a*/ 	.short	0x0000


	//----- nvinfo : EIATTR_MAXREG_COUNT
	.align		4
        /*002c*/ 	.byte	0x03, 0x1b
        /*002e*/ 	.short	0x00ff


	//----- nvinfo : EIATTR_NUM_BARRIERS
	.align		4
        /*0030*/ 	.byte	0x02, 0x4c
        /*0032*/ 	.byte	0x01
	.zero		1


	//----- nvinfo : EIATTR_MERCURY_ISA_VERSION
	.align		4
        /*0034*/ 	.byte	0x03, 0x5f
        /*0036*/ 	.short	0x0101


	//----- nvinfo : EIATTR_VRC_CTA_INIT_COUNT
	.align		4
        /*0038*/ 	.byte	0x02, 0x4a
	.zero		1
	.zero		1


	//----- nvinfo : EIATTR_EXIT_INSTR_OFFSETS
	.align		4
        /*003c*/ 	.byte	0x04, 0x1c
        /*003e*/ 	.short	(.L_121 - .L_120)


	//   ....[0]....
.L_120:
        /*0040*/ 	.word	0x00000ab0


	//----- nvinfo : EIATTR_CBANK_PARAM_SIZE
	.align		4
.L_121:
        /*0044*/ 	.byte	0x03, 0x19
        /*0046*/ 	.short	0x0010


	//----- nvinfo : EIATTR_PARAM_CBANK
	.align		4
        /*0048*/ 	.byte	0x04, 0x0a
        /*004a*/ 	.short	(.L_123 - .L_122)
	.align		4
.L_122:
        /*004c*/ 	.word	index@(.nv.constant0._Z4scanIsEvPT_PKS0_)
        /*0050*/ 	.short	0x0380
        /*0052*/ 	.short	0x0010


	//----- nvinfo : EIATTR_SW_WAR
	.align		4
.L_123:
        /*0054*/ 	.byte	0x04, 0x36
        /*0056*/ 	.short	(.L_125 - .L_124)
.L_124:
        /*0058*/ 	.word	0x00000008
.L_125:


//--------------------- .nv.info._Z9scan_bcaoIcEvPT_PKS0_ --------------------------
	.section	.nv.info._Z9scan_bcaoIcEvPT_PKS0_,"",@"SHT_CUDA_INFO"
	.sectionflags	@""
	.align	4


	//----- nvinfo : EIATTR_CUDA_API_VERSION
	.align		4
        /*0000*/ 	.byte	0x04, 0x37
        /*0002*/ 	.short	(.L_127 - .L_126)
.L_126:
        /*0004*/ 	.word	0x00000082


	//----- nvinfo : EIATTR_KPARAM_INFO
	.align		4
.L_127:
        /*0008*/ 	.byte	0x04, 0x17
        /*000a*/ 	.short	(.L_129 - .L_128)
.L_128:
        /*000c*/ 	.word	0x00000000
        /*0010*/ 	.short	0x0001
        /*0012*/ 	.short	0x0008
        /*0014*/ 	.byte	0x00, 0xf5, 0x21, 0x00


	//----- nvinfo : EIATTR_KPARAM_INFO
	.align		4
.L_129:
        /*0018*/ 	.byte	0x04, 0x17
        /*001a*/ 	.short	(.L_131 - .L_130)
.L_130:
        /*001c*/ 	.word	0x00000000
        /*0020*/ 	.short	0x0000
        /*0022*/ 	.short	0x0000
        /*0024*/ 	.byte	0x00, 0xf5, 0x21, 0x00


	//----- nvinfo : EIATTR_SPARSE_MMA_MASK
	.align		4
.L_131:
        /*0028*/ 	.byte	0x03, 0x50
        /*002a*/ 	.short	0x0000


	//----- nvinfo : EIATTR_MAXREG_COUNT
	.align		4
        /*002c*/ 	.byte	0x03, 0x1b
        /*002e*/ 	.short	0x00ff


	//----- nvinfo : EIATTR_NUM_BARRIERS
	.align		4
        /*0030*/ 	.byte	0x02, 0x4c
        /*0032*/ 	.byte	0x01
	.zero		1


	//----- nvinfo : EIATTR_MERCURY_ISA_VERSION
	.align		4
        /*0034*/ 	.byte	0x03, 0x5f
        /*0036*/ 	.short	0x0101


	//----- nvinfo : EIATTR_VRC_CTA_INIT_COUNT
	.align		4
        /*0038*/ 	.byte	0x02, 0x4a
	.zero		1
	.zero		1


	//----- nvinfo : EIATTR_EXIT_INSTR_OFFSETS
	.align		4
        /*003c*/ 	.byte	0x04, 0x1c
        /*003e*/ 	.short	(.L_133 - .L_132)


	//   ....[0]....
.L_132:
        /*0040*/ 	.word	0x00000fb0


	//----- nvinfo : EIATTR_CRS_STACK_SIZE
	.align		4
.L_133:
        /*0044*/ 	.byte	0x04, 0x1e
        /*0046*/ 	.short	(.L_135 - .L_134)
.L_134:
        /*0048*/ 	.word	0x00000000


	//----- nvinfo : EIATTR_CBANK_PARAM_SIZE
	.align		4
.L_135:
        /*004c*/ 	.byte	0x03, 0x19
        /*004e*/ 	.short	0x0010


	//----- nvinfo : EIATTR_PARAM_CBANK
	.align		4
        /*0050*/ 	.byte	0x04, 0x0a
        /*0052*/ 	.short	(.L_137 - .L_136)
	.align		4
.L_136:
        /*0054*/ 	.word	index@(.nv.constant0._Z9scan_bcaoIcEvPT_PKS0_)
        /*0058*/ 	.short	0x0380
        /*005a*/ 	.short	0x0010


	//----- nvinfo : EIATTR_SW_WAR
	.align		4
.L_137:
        /*005c*/ 	.byte	0x04, 0x36
        /*005e*/ 	.short	(.L_139 - .L_138)
.L_138:
        /*0060*/ 	.word	0x00000008
.L_139:


//--------------------- .nv.info._Z4scanIcEvPT_PKS0_ --------------------------
	.section	.nv.info._Z4scanIcEvPT_PKS0_,"",@"SHT_CUDA_INFO"
	.sectionflags	@""
	.align	4


	//----- nvinfo : EIATTR_CUDA_API_VERSION
	.align		4
        /*0000*/ 	.byte	0x04, 0x37
        /*0002*/ 	.short	(.L_141 - .L_140)
.L_140:
        /*0004*/ 	.word	0x00000082


	//----- nvinfo : EIATTR_KPARAM_INFO
	.align		4
.L_141:
        /*0008*/ 	.byte	0x04, 0x17
        /*000a*/ 	.short	(.L_143 - .L_142)
.L_142:
        /*000c*/ 	.word	0x00000000
        /*0010*/ 	.short	0x0001
        /*0012*/ 	.short	0x0008
        /*0014*/ 	.byte	0x00, 0xf5, 0x21, 0x00


	//----- nvinfo : EIATTR_KPARAM_INFO
	.align		4
.L_143:
        /*0018*/ 	.byte	0x04, 0x17
        /*001a*/ 	.short	(.L_145 - .L_144)
.L_144:
        /*001c*/ 	.word	0x00000000
        /*0020*/ 	.short	0x0000
        /*0022*/ 	.short	0x0000
        /*0024*/ 	.byte	0x00, 0xf5, 0x21, 0x00


	//----- nvinfo : EIATTR_SPARSE_MMA_MASK
	.align		4
.L_145:
        /*0028*/ 	.byte	0x03, 0x50
        /*002a*/ 	.short	0x0000


	//----- nvinfo : EIATTR_MAXREG_COUNT
	.align		4
        /*002c*/ 	.byte	0x03, 0x1b
        /*002e*/ 	.short	0x00ff


	//----- nvinfo : EIATTR_NUM_BARRIERS
	.align		4
        /*0030*/ 	.byte	0x02, 0x4c
        /*0032*/ 	.byte	0x01
	.zero		1


	//----- nvinfo : EIATTR_MERCURY_ISA_VERSION
	.align		4
        /*0034*/ 	.byte	0x03, 0x5f
        /*0036*/ 	.short	0x0101


	//----- nvinfo : EIATTR_VRC_CTA_INIT_COUNT
	.align		4
        /*0038*/ 	.byte	0x02, 0x4a
	.zero		1
	.zero		1


	//----- nvinfo : EIATTR_EXIT_INSTR_OFFSETS
	.align		4
        /*003c*/ 	.byte	0x04, 0x1c
        /*003e*/ 	.short	(.L_147 - .L_146)


	//   ....[0]....
.L_146:
        /*0040*/ 	.word	0x00000a70


	//----- nvinfo : EIATTR_CBANK_PARAM_SIZE
	.align		4
.L_147:
        /*0044*/ 	.byte	0x03, 0x19
        /*0046*/ 	.short	0x0010


	//----- nvinfo : EIATTR_PARAM_CBANK
	.align		4
        /*0048*/ 	.byte	0x04, 0x0a
        /*004a*/ 	.short	(.L_149 - .L_148)
	.align		4
.L_148:
        /*004c*/ 	.word	index@(.nv.constant0._Z4scanIcEvPT_PKS0_)
        /*0050*/ 	.short	0x0380
        /*0052*/ 	.short	0x0010


	//----- nvinfo : EIATTR_SW_WAR
	.align		4
.L_149:
        /*0054*/ 	.byte	0x04, 0x36
        /*0056*/ 	.short	(.L_151 - .L_150)
.L_150:
        /*0058*/ 	.word	0x00000008
.L_151:


//--------------------- .nv.callgraph             --------------------------
	.section	.nv.callgraph,"",@"SHT_CUDA_CALLGRAPH"
	.align	4
	.sectionentsize	8
	.align		4
        /*0000*/ 	.word	0x00000000
	.align		4
        /*0004*/ 	.word	0xffffffff
	.align		4
        /*0008*/ 	.word	0x00000000
	.align		4
        /*000c*/ 	.word	0xfffffffe
	.align		4
        /*0010*/ 	.word	0x00000000
	.align		4
        /*0014*/ 	.word	0xfffffffd
	.align		4
        /*0018*/ 	.word	0x00000000
	.align		4
        /*001c*/ 	.word	0xfffffffc


//--------------------- .text._Z9scan_bcaoIlEvPT_PKS0_ --------------------------
	.section	.text._Z9scan_bcaoIlEvPT_PKS0_,"ax",@progbits
	.align	128
        .global         _Z9scan_bcaoIlEvPT_PKS0_
        .type           _Z9scan_bcaoIlEvPT_PKS0_,@function
        .size           _Z9scan_bcaoIlEvPT_PKS0_,(.L_x_120 - _Z9scan_bcaoIlEvPT_PKS0_)
        .other          _Z9scan_bcaoIlEvPT_PKS0_,@"STO_CUDA_ENTRY STV_DEFAULT"
_Z9scan_bcaoIlEvPT_PKS0_:
.text._Z9scan_bcaoIlEvPT_PKS0_:
[----:B------:R-:W-:Y:S01]  /*0000*/  LDC R1, c[0x0][0x37c] ;  /* 0x0000df00ff017b82 */ /* 0x000fe20000000800 */
[----:B------:R-:W0:Y:S01]  /*0010*/  S2R R0, SR_TID.X ;  /* 0x0000000000007919 */ /* 0x000e220000002100 */
[----:B------:R-:W1:Y:S01]  /*0020*/  LDCU.64 UR4, c[0x0][0x388] ;  /* 0x00007100ff0477ac */ /* 0x000e620008000a00 */
[----:B------:R-:W0:Y:S01]  /*0030*/  S2R R3, SR_CTAID.X ;  /* 0x0000000000037919 */ /* 0x000e220000002500 */
[----:B------:R-:W2:Y:S01]  /*0040*/  LDCU.64 UR6, c[0x0][0x358] ;  /* 0x00006b00ff0677ac */ /* 0x000ea20008000a00 */
[----:B0-----:R-:W-:-:S05]  /*0050*/  LEA R3, P0, R3, R0, 0x9 ;  /* 0x0000000003037211 */ /* 0x001fca00078048ff */
[----:B------:R-:W-:Y:S02]  /*0060*/  IMAD.X R4, RZ, RZ, RZ, P0 ;  /* 0x000000ffff047224 */ /* 0x000fe400000e06ff */
[----:B------:R-:W-:-:S03]  /*0070*/  IMAD.SHL.U32 R2, R3, 0x8, RZ ;  /* 0x0000000803027824 */ /* 0x000fc600078e00ff */
[----:B------:R-:W-:Y:S02]  /*0080*/  SHF.L.U64.HI R3, R3, 0x3, R4 ;  /* 0x0000000303037819 */ /* 0x000fe40000010204 */
[----:B-1----:R-:W-:-:S04]  /*0090*/  IADD3 R6, P0, PT, R2, UR4, RZ ;  /* 0x0000000402067c10 */ /* 0x002fc8000ff1e0ff */
[----:B------:R-:W-:-:S05]  /*00a0*/  IADD3.X R7, PT, PT, R3, UR5, RZ, P0, !PT ;  /* 0x0000000503077c10 */ /* 0x000fca00087fe4ff */
[----:B--2---:R-:W2:Y:S04]  /*00b0*/  LDG.E.64.CONSTANT R8, desc[UR6][R6.64] ;  /* 0x0000000606087981 */ /* 0x004ea8000c1e9b00 */
[----:B------:R0:W3:Y:S01]  /*00c0*/  LDG.E.64.CONSTANT R10, desc[UR6][R6.64+0x800] ;  /* 0x00080006060a7981 */ /* 0x0000e2000c1e9b00 */
[----:B------:R-:W1:Y:S01]  /*00d0*/  S2UR UR5, SR_CgaCtaId ;  /* 0x00000000000579c3 */ /* 0x000e620000008800 */
[----:B------:R-:W-:Y:S01]  /*00e0*/  UMOV UR4, 0x400 ;  /* 0x0000040000047882 */ /* 0x000fe20000000000 */
[C---:B------:R-:W-:Y:S01]  /*00f0*/  VIADD R5, R0.reuse, 0x100 ;  /* 0x0000010000057836 */ /* 0x040fe20000000000 */
[CC--:B------:R-:W-:Y:S01]  /*0100*/  LEA.HI R4, R0.reuse, R0.reuse, RZ, 0x1b ;  /* 0x0000000000047211 */ /* 0x0c0fe200078fd8ff */
[C---:B------:R-:W-:Y:S01]  /*0110*/  IMAD.SHL.U32 R17, R0.reuse, 0x2, RZ ;  /* 0x0000000200117824 */ /* 0x040fe200078e00ff */
[----:B------:R-:W-:Y:S01]  /*0120*/  ISETP.GT.U32.AND P1, PT, R0, 0xff, PT ;  /* 0x000000ff0000780c */ /* 0x000fe20003f24070 */
[----:B------:R-:W-:Y:S01]  /*0130*/  BSSY.RECONVERGENT B0, `(.L_x_0) ;  /* 0x0000028000007945 */ /* 0x000fe20003800200 */
[----:B------:R-:W-:-:S02]  /*0140*/  LEA.HI R5, R5, R0, RZ, 0x1b ;  /* 0x0000000005057211 */ /* 0x000fc400078fd8ff */
[CC--:B------:R-:W-:Y:S02]  /*0150*/  LEA.HI R12, R0.reuse, R17.reuse, RZ, 0x1c ;  /* 0x00000011000c7211 */ /* 0x0c0fe400078fe0ff */
[----:B0-----:R-:W-:Y:S02]  /*0160*/  LEA.HI R7, R17, R17, RZ, 0x1b ;  /* 0x0000001111077211 */ /* 0x001fe400078fd8ff */
[C---:B------:R-:W-:Y:S02]  /*0170*/  ISETP.GT.U32.AND P0, PT, R0.reuse, 0x7f, PT ;  /* 0x0000007f0000780c */ /* 0x040fe40003f04070 */
[C---:B------:R-:W-:Y:S02]  /*0180*/  ISETP.GT.U32.AND P6, PT, R0.reuse, 0x3f, PT ;  /* 0x0000003f0000780c */ /* 0x040fe40003fc4070 */
[C---:B------:R-:W-:Y:S02]  /*0190*/  ISETP.GT.U32.AND P5, PT, R0.reuse, 0x1f, PT ;  /* 0x0000001f0000780c */ /* 0x040fe40003fa4070 */
[----:B------:R-:W-:Y:S01]  /*01a0*/  ISETP.GT.U32.AND P3, PT, R0, 0x7, PT ;  /* 0x000000070000780c */ /* 0x000fe20003f64070 */
[----:B-1----:R-:W-:-:S06]  /*01b0*/  ULEA UR4, UR5, UR4, 0x18 ;  /* 0x0000000405047291 */ /* 0x002fcc000f8ec0ff */
[----:B------:R-:W-:Y:S02]  /*01c0*/  LEA R4, R4, UR4, 0x3 ;  /* 0x0000000404047c11 */ /* 0x000fe4000f8e18ff */
[----:B------:R-:W-:Y:S02]  /*01d0*/  LEA R5, R5, UR4, 0x3 ;  /* 0x0000000405057c11 */ /* 0x000fe4000f8e18ff */
[----:B------:R-:W-:Y:S02]  /*01e0*/  LEA R6, R12, UR4, 0x3 ;  /* 0x000000040c067c11 */ /* 0x000fe4000f8e18ff */
[----:B------:R-:W-:Y:S01]  /*01f0*/  LEA R7, R7, UR4, 0x3 ;  /* 0x0000000407077c11 */ /* 0x000fe2000f8e18ff */
[----:B--2---:R0:W-:Y:S04]  /*0200*/  STS.64 [R4], R8 ;  /* 0x0000000804007388 */ /* 0x0041e80000000a00 */
[----:B---3--:R-:W-:Y:S01]  /*0210*/  STS.64 [R5+0x800], R10 ;  /* 0x0008000a05007388 */ /* 0x008fe20000000a00 */
[----:B------:R-:W-:Y:S01]  /*0220*/  BAR.SYNC.DEFER_BLOCKING 0x0 ;  /* 0x0000000000007b1d */ /* 0x000fe20000010000 */
[----:B0-----:R-:W-:Y:S01]  /*0230*/  P2R R8, PR, RZ, 0x40 ;  /* 0x00000040ff087803 */ /* 0x001fe20000000000 */
[C---:B------:R-:W-:Y:S01]  /*0240*/  VIADD R9, R17.reuse, 0x2 ;  /* 0x0000000211097836 */ /* 0x040fe20000000000 */
[----:B------:R-:W-:Y:S01]  /*0250*/  P2R R8, PR, RZ, 0x20 ;  /* 0x00000020ff087803 */ /* 0x000fe20000000000 */
[----:B------:R-:W-:-:S02]  /*0260*/  VIADD R8, R17, 0x1 ;  /* 0x0000000111087836 */ /* 0x000fc40000000000 */
[----:B------:R-:W-:Y:S04]  /*0270*/  @!P1 LDS.64 R12, [R6] ;  /* 0x00000000060c9984 */ /* 0x000fe80000000a00 */
[----:B------:R-:W0:Y:S02]  /*0280*/  @!P1 LDS.64 R14, [R7+0x8] ;  /* 0x00000800070e9984 */ /* 0x000e240000000a00 */
[----:B0-----:R-:W-:-:S05]  /*0290*/  @!P1 IADD3 R12, P2, PT, R12, R14, RZ ;  /* 0x0000000e0c0c9210 */ /* 0x001fca0007f5e0ff */
[----:B------:R-:W-:Y:S01]  /*02a0*/  @!P1 IMAD.X R13, R13, 0x1, R15, P2 ;  /* 0x000000010d0d9824 */ /* 0x000fe200010e060f */
[----:B------:R-:W-:-:S04]  /*02b0*/  ISETP.GT.U32.AND P2, PT, R0, 0xf, PT ;  /* 0x0000000f0000780c */ /* 0x000fc80003f44070 */
[----:B------:R0:W-:Y:S01]  /*02c0*/  @!P1 STS.64 [R7+0x8], R12 ;  /* 0x0000080c07009388 */ /* 0x0001e20000000a00 */
[----:B------:R-:W-:Y:S06]  /*02d0*/  BAR.SYNC.DEFER_BLOCKING 0x0 ;  /* 0x0000000000007b1d */ /* 0x000fec0000010000 */
[----:B------:R-:W-:Y:S05]  /*02e0*/  @P0 BRA `(.L_x_1) ;  /* 0x0000000000300947 */ /* 0x000fea0003800000 */
[----:B------:R-:W-:Y:S02]  /*02f0*/  IMAD.SHL.U32 R10, R8, 0x2, RZ ;  /* 0x00000002080a7824 */ /* 0x000fe400078e00ff */
[----:B0-----:R-:W-:Y:S02]  /*0300*/  IMAD.SHL.U32 R13, R9, 0x2, RZ ;  /* 0x00000002090d7824 */ /* 0x001fe400078e00ff */
[----:B------:R-:W-:-:S03]  /*0310*/  VIADD R11, R10, 0xffffffff ;  /* 0xffffffff0a0b7836 */ /* 0x000fc60000000000 */
[----:B------:R-:W-:Y:S02]  /*0320*/  LEA.HI R13, R10, R13, RZ, 0x1b ;  /* 0x0000000d0a0d7211 */ /* 0x000fe400078fd8ff */
[----:B------:R-:W-:Y:S02]  /*0330*/  LEA.HI R11, R11, R10, RZ, 0x1b ;  /* 0x0000000a0b0b7211 */ /* 0x000fe400078fd8ff */
[----:B------:R-:W-:Y:S02]  /*0340*/  LEA R15, R13, UR4, 0x3 ;  /* 0x000000040d0f7c11 */ /* 0x000fe4000f8e18ff */
[----:B------:R-:W-:-:S03]  /*0350*/  LEA R14, R11, UR4, 0x3 ;  /* 0x000000040b0e7c11 */ /* 0x000fc6000f8e18ff */
[----:B------:R-:W-:Y:S04]  /*0360*/  LDS.64 R12, [R15+-0x8] ;  /* 0xfffff8000f0c7984 */ /* 0x000fe80000000a00 */
[----:B------:R-:W0:Y:S02]  /*0370*/  LDS.64 R10, [R14+-0x8] ;  /* 0xfffff8000e0a7984 */ /* 0x000e240000000a00 */
[----:B0-----:R-:W-:-:S05]  /*0380*/  IADD3 R10, P4, PT, R10, R12, RZ ;  /* 0x0000000c0a0a7210 */ /* 0x001fca0007f9e0ff */
[----:B------:R-:W-:-:S05]  /*0390*/  IMAD.X R11, R11, 0x1, R13, P4 ;  /* 0x000000010b0b7824 */ /* 0x000fca00020e060d */
[----:B------:R1:W-:Y:S03]  /*03a0*/  STS.64 [R15+-0x8], R10 ;  /* 0xfffff80a0f007388 */ /* 0x0003e60000000a00 */
.L_x_1:
[----:B------:R-:W-:Y:S05]  /*03b0*/  BSYNC.RECONVERGENT B0 ;  /* 0x0000000000007941 */ /* 0x000fea0003800200 */
.L_x_0:
[----:B------:R-:W-:Y:S06]  /*03c0*/  BAR.SYNC.DEFER_BLOCKING 0x0 ;  /* 0x0000000000007b1d */ /* 0x000fec0000010000 */
[----:B------:R-:W-:Y:S04]  /*03d0*/  BSSY.RECONVERGENT B0, `(.L_x_2) ;  /* 0x000000e000007945 */ /* 0x000fe80003800200 */
[----:B------:R-:W-:Y:S05]  /*03e0*/  @P6 BRA `(.L_x_3) ;  /* 0x0000000000306947 */ /* 0x000fea0003800000 */
[----:B-1----:R-:W-:Y:S02]  /*03f0*/  IMAD.SHL.U32 R10, R8, 0x4, RZ ;  /* 0x00000004080a7824 */ /* 0x002fe400078e00ff */
        /* <DEDUP_REMOVED lines=11> */
.L_x_3:
[----:B------:R-:W-:Y:S05]  /*04b0*/  BSYNC.RECONVERGENT B0 ;  /* 0x0000000000007941 */ /* 0x000fea0003800200 */
.L_x_2:
[----:B------:R-:W-:Y:S06]  /*04c0*/  BAR.SYNC.DEFER_BLOCKING 0x0 ;  /* 0x0000000000007b1d */ /* 0x000fec0000010000 */
[----:B------:R-:W-:Y:S04]  /*04d0*/  BSSY.RECONVERGENT B0, `(.L_x_4) ;  /* 0x000000e000007945 */ /* 0x000fe80003800200 */
[----:B------:R-:W-:Y:S05]  /*04e0*/  @P5 BRA `(.L_x_5) ;  /* 0x0000000000305947 */ /* 0x000fea0003800000 */
[----:B-12---:R-:W-:Y:S02]  /*04f0*/  IMAD.SHL.U32 R10, R8, 0x8, RZ ;  /* 0x00000008080a7824 */ /* 0x006fe400078e00ff */
        /* <DEDUP_REMOVED lines=11> */
.L_x_5:
[----:B------:R-:W-:Y:S05]  /*05b0*/  BSYNC.RECONVERGENT B0 ;  /* 0x0000000000007941 */ /* 0x000fea0003800200 */
.L_x_4:
[----:B------:R-:W-:Y:S06]  /*05c0*/  BAR.SYNC.DEFER_BLOCKING 0x0 ;  /* 0x0000000000007b1d */ /* 0x000fec0000010000 */
[----:B------:R-:W-:Y:S04]  /*05d0*/  BSSY.RECONVERGENT B0, `(.L_x_6) ;  /* 0x000000e000007945 */ /* 0x000fe80003800200 */
[----:B------:R-:W-:Y:S05]  /*05e0*/  @P2 BRA `(.L_x_7) ;  /* 0x0000000000302947 */ /* 0x000fea0003800000 */
[----:B-123--:R-:W-:Y:S02]  /*05f0*/  IMAD.SHL.U32 R10, R8, 0x10, RZ ;  /* 0x00000010080a7824 */ /* 0x00efe400078e00ff */
        /* <DEDUP_REMOVED lines=11> */
.L_x_7:
[----:B------:R-:W-:Y:S05]  /*06b0*/  BSYNC.RECONVERGENT B0 ;  /* 0x0000000000007941 */ /* 0x000fea0003800200 */
.L_x_6:
[----:B------:R-:W-:Y:S06]  /*06c0*/  BAR.SYNC.DEFER_BLOCKING 0x0 ;  /* 0x0000000000007b1d */ /* 0x000fec0000010000 */
[----:B------:R-:W-:Y:S04]  /*06d0*/  BSSY.RECONVERGENT B0, `(.L_x_8) ;  /* 0x000000d000007945 */ /* 0x000fe80003800200 */
[----:B------:R-:W-:Y:S05]  /*06e0*/  @P3 BRA `(.L_x_9) ;  /* 0x00000000002c3947 */ /* 0x000fea0003800000 */
[----:B-1234-:R-:W-:Y:S02]  /*06f0*/  IMAD.SHL.U32 R10, R8, 0x20, RZ ;  /* 0x00000020080a7824 */ /* 0x01efe400078e00ff */
[----:B0-----:R-:W-:Y:S02]  /*0700*/  IMAD R12, R9, 0x20, R8 ;  /* 0x00000020090c7824 */ /* 0x001fe400078e0208 */
[----:B------:R-:W-:-:S03]  /*0710*/  VIADD R11, R10, 0xffffffff ;  /* 0xffffffff0a0b7836 */ /* 0x000fc60000000000 */
[----:B------:R-:W-:Y:S02]  /*0720*/  LEA R15, R12, UR4, 0x3 ;  /* 0x000000040c0f7c11 */ /* 0x000fe4000f8e18ff */
[----:B------:R-:W-:-:S03]  /*0730*/  LEA.HI R11, R11, R10, RZ, 0x1b ;  /* 0x0000000a0b0b7211 */ /* 0x000fc600078fd8ff */
[----:B------:R-:W-:Y:S01]  /*0740*/  LDS.64 R12, [R15+-0x8] ;  /* 0xfffff8000f0c7984 */ /* 0x000fe20000000a00 */
[----:B------:R-:W-:-:S05]  /*0750*/  LEA R14, R11, UR4, 0x3 ;  /* 0x000000040b0e7c11 */ /* 0x000fca000f8e18ff */
[----:B------:R-:W0:Y:S02]  /*0760*/  LDS.64 R10, [R14+-0x8] ;  /* 0xfffff8000e0a7984 */ /* 0x000e240000000a00 */
[----:B0-----:R-:W-:-:S05]  /*0770*/  IADD3 R10, P4, PT, R10, R12, RZ ;  /* 0x0000000c0a0a7210 */ /* 0x001fca0007f9e0ff */
[----:B------:R-:W-:-:S05]  /*0780*/  IMAD.X R11, R11, 0x1, R13, P4 ;  /* 0x000000010b0b7824 */ /* 0x000fca00020e060d */
[----:B------:R0:W-:Y:S03]  /*0790*/  STS.64 [R15+-0x8], R10 ;  /* 0xfffff80a0f007388 */ /* 0x0001e60000000a00 */
.L_x_9:
[----:B------:R-:W-:Y:S05]  /*07a0*/  BSYNC.RECONVERGENT B0 ;  /* 0x0000000000007941 */ /* 0x000fea0003800200 */
.L_x_8:
[----:B------:R-:W-:Y:S01]  /*07b0*/  BAR.SYNC.DEFER_BLOCKING 0x0 ;  /* 0x0000000000007b1d */ /* 0x000fe20000010000 */
[----:B------:R-:W-:-:S05]  /*07c0*/  ISETP.GT.U32.AND P4, PT, R0, 0x3, PT ;  /* 0x000000030000780c */ /* 0x000fca0003f84070 */
[----:B------:R-:W-:Y:S08]  /*07d0*/  BSSY.RECONVERGENT B0, `(.L_x_10) ;  /* 0x000000e000007945 */ /* 0x000ff00003800200 */
[----:B------:R-:W-:Y:S05]  /*07e0*/  @P4 BRA `(.L_x_11) ;  /* 0x0000000000304947 */ /* 0x000fea0003800000 */
[----:B01234-:R-:W-:-:S04]  /*07f0*/  IMAD.SHL.U32 R10, R8, 0x40, RZ ;  /* 0x00000040080a7824 */ /* 0x01ffc800078e00ff */
[----:B------:R-:W-:Y:S01]  /*0800*/  VIADD R11, R10, 0xffffffff ;  /* 0xffffffff0a0b7836 */ /* 0x000fe20000000000 */
[----:B------:R-:W-:-:S04]  /*0810*/  SHF.R.U32.HI R12, RZ, 0x5, R10 ;  /* 0x00000005ff0c7819 */ /* 0x000fc8000001160a */
[----:B------:R-:W-:Y:S01]  /*0820*/  LEA.HI R11, R11, R10, RZ, 0x1b ;  /* 0x0000000a0b0b7211 */ /* 0x000fe200078fd8ff */
[----:B------:R-:W-:-:S03]  /*0830*/  IMAD R12, R9, 0x40, R12 ;  /* 0x00000040090c7824 */ /* 0x000fc600078e020c */
[----:B------:R-:W-:Y:S02]  /*0840*/  LEA R14, R11, UR4, 0x3 ;  /* 0x000000040b0e7c11 */ /* 0x000fe4000f8e18ff */
[----:B------:R-:W-:-:S03]  /*0850*/  LEA R15, R12, UR4, 0x3 ;  /* 0x000000040c0f7c11 */ /* 0x000fc6000f8e18ff */
[----:B------:R-:W-:Y:S04]  /*0860*/  LDS.64 R10, [R14+-0x8] ;  /* 0xfffff8000e0a7984 */ /* 0x000fe80000000a00 */
[----:B------:R-:W0:Y:S02]  /*0870*/  LDS.64 R12, [R15] ;  /* 0x000000000f0c7984 */ /* 0x000e240000000a00 */
[----:B0-----:R-:W-:-:S05]  /*0880*/  IADD3 R10, P5, PT, R10, R12, RZ ;  /* 0x0000000c0a0a7210 */ /* 0x001fca0007fbe0ff */
[----:B------:R-:W-:-:S05]  /*0890*/  IMAD.X R11, R11, 0x1, R13, P5 ;  /* 0x000000010b0b7824 */ /* 0x000fca00028e060d */
[----:B------:R0:W-:Y:S03]  /*08a0*/  STS.64 [R15], R10 ;  /* 0x0000000a0f007388 */ /* 0x0001e60000000a00 */
.L_x_11:
[----:B------:R-:W-:Y:S05]  /*08b0*/  BSYNC.RECONVERGENT B0 ;  /* 0x0000000000007941 */ /* 0x000fea0003800200 */
.L_x_10:
[----:B------:R-:W-:Y:S01]  /*08c0*/  BAR.SYNC.DEFER_BLOCKING 0x0 ;  /* 0x0000000000007b1d */ /* 0x000fe20000010000 */
[----:B------:R-:W-:-:S04]  /*08d0*/  ISETP.GT.U32.AND P5, PT, R0, 0x1, PT ;  /* 0x000000010000780c */ /* 0x000fc80003fa4070 */
[----:B01234-:R-:W-:Y:S01]  /*08e0*/  P2R R10, PR, RZ, 0x20 ;  /* 0x00000020ff0a7803 */ /* 0x01ffe20000000000 */
[----:B------:R-:W-:Y:S08]  /*08f0*/  BSSY.RECONVERGENT B0, `(.L_x_12) ;  /* 0x000000e000007945 */ /* 0x000ff00003800200 */
[----:B------:R-:W-:Y:S05]  /*0900*/  @P5 BRA `(.L_x_13) ;  /* 0x0000000000305947 */ /* 0x000fea0003800000 */
[----:B------:R-:W-:-:S04]  /*0910*/  IMAD.SHL.U32 R10, R8, 0x80, RZ ;  /* 0x00000080080a7824 */ /* 0x000fc800078e00ff */
[----:B------:R-:W-:Y:S01]  /*0920*/  VIADD R11, R10, 0xffffffff ;  /* 0xffffffff0a0b7836 */ /* 0x000fe20000000000 */
[----:B------:R-:W-:-:S04]  /*0930*/  SHF.R.U32.HI R12, RZ, 0x5, R10 ;  /* 0x00000005ff0c7819 */ /* 0x000fc8000001160a */
[----:B------:R-:W-:Y:S01]  /*0940*/  LEA.HI R11, R11, R10, RZ, 0x1b ;  /* 0x0000000a0b0b7211 */ /* 0x000fe200078fd8ff */
[----:B------:R-:W-:-:S03]  /*0950*/  IMAD R12, R9, 0x80, R12 ;  /* 0x00000080090c7824 */ /* 0x000fc600078e020c */
[----:B------:R-:W-:Y:S02]  /*0960*/  LEA R14, R11, UR4, 0x3 ;  /* 0x000000040b0e7c11 */ /* 0x000fe4000f8e18ff */
[----:B------:R-:W-:-:S03]  /*0970*/  LEA R15, R12, UR4, 0x3 ;  /* 0x000000040c0f7c11 */ /* 0x000fc6000f8e18ff */
[----:B------:R-:W-:Y:S04]  /*0980*/  LDS.64 R10, [R14+-0x8] ;  /* 0xfffff8000e0a7984 */ /* 0x000fe80000000a00 */
[----:B------:R-:W0:Y:S02]  /*0990*/  LDS.64 R12, [R15+0x10] ;  /* 0x000010000f0c7984 */ /* 0x000e240000000a00 */
[----:B0-----:R-:W-:-:S05]  /*09a0*/  IADD3 R10, P5, PT, R10, R12, RZ ;  /* 0x0000000c0a0a7210 */ /* 0x001fca0007fbe0ff */
[----:B------:R-:W-:-:S05]  /*09b0*/  IMAD.X R11, R11, 0x1, R13, P5 ;  /* 0x000000010b0b7824 */ /* 0x000fca00028e060d */
[----:B------:R0:W-:Y:S03]  /*09c0*/  STS.64 [R15+0x10], R10 ;  /* 0x0000100a0f007388 */ /* 0x0001e60000000a00 */
.L_x_13:
[----:B------:R-:W-:Y:S05]  /*09d0*/  BSYNC.RECONVERGENT B0 ;  /* 0x0000000000007941 */ /* 0x000fea0003800200 */
.L_x_12:
[----:B------:R-:W-:Y:S01]  /*09e0*/  BAR.SYNC.DEFER_BLOCKING 0x0 ;  /* 0x0000000000007b1d */ /* 0x000fe20000010000 */
[----:B------:R-:W-:-:S05]  /*09f0*/  ISETP.NE.AND P5, PT, R0, RZ, PT ;  /* 0x000000ff0000720c */ /* 0x000fca0003fa5270 */
[----:B------:R-:W-:Y:S08]  /*0a00*/  BSSY.RECONVERGENT B0, `(.L_x_14) ;  /* 0x0000019000007945 */ /* 0x000ff00003800200 */
[----:B------:R-:W-:Y:S01]  /*0a10*/  @!P5 STS.64 [UR4+0x1070], RZ ;  /* 0x001070ffff00d988 */ /* 0x000fe20008000a04 */
[----:B------:R-:W-:Y:S06]  /*0a20*/  BAR.SYNC.DEFER_BLOCKING 0x0 ;  /* 0x0000000000007b1d */ /* 0x000fec0000010000 */
[----:B0-----:R-:W-:Y:S04]  /*0a30*/  @!P5 LDS.64 R10, [UR4+0x830] ;  /* 0x00083004ff0ad984 */ /* 0x001fe80008000a00 */
[----:B------:R-:W0:Y:S02]  /*0a40*/  @!P5 LDS.64 R12, [UR4+0x1070] ;  /* 0x00107004ff0cd984 */ /* 0x000e240008000a00 */
[----:B0-----:R-:W-:-:S02]  /*0a50*/  @!P5 IADD3 R10, P6, PT, R10, R12, RZ ;  /* 0x0000000c0a0ad210 */ /* 0x001fc40007fde0ff */
[----:B------:R0:W-:Y:S03]  /*0a60*/  @!P5 STS.64 [UR4+0x830], R12 ;  /* 0x0008300cff00d988 */ /* 0x0001e60008000a04 */
[----:B------:R-:W-:Y:S01]  /*0a70*/  @!P5 IMAD.X R11, R11, 0x1, R13, P6 ;  /* 0x000000010b0bd824 */ /* 0x000fe200030e060d */
[----:B------:R-:W-:-:S04]  /*0a80*/  ISETP.GT.U32.AND P6, PT, R0, 0x1, PT ;  /* 0x000000010000780c */ /* 0x000fc80003fc4070 */
[----:B------:R0:W-:Y:S01]  /*0a90*/  @!P5 STS.64 [UR4+0x1070], R10 ;  /* 0x0010700aff00d988 */ /* 0x0001e20008000a04 */
[----:B------:R-:W-:Y:S08]  /*0aa0*/  BAR.SYNC.DEFER_BLOCKING 0x0 ;  /* 0x0000000000007b1d */ /* 0x000ff00000010000 */
[----:B------:R-:W-:Y:S05]  /*0ab0*/  @P6 BRA `(.L_x_15) ;  /* 0x0000000000346947 */ /* 0x000fea0003800000 */
[----:B0-----:R-:W-:-:S04]  /*0ac0*/  IMAD.SHL.U32 R10, R8, 0x80, RZ ;  /* 0x00000080080a7824 */ /* 0x001fc800078e00ff */
        /* <DEDUP_REMOVED lines=8> */
[----:B0-----:R-:W-:Y:S02]  /*0b50*/  IADD3 R10, P5, PT, R10, R12, RZ ;  /* 0x0000000c0a0a7210 */ /* 0x001fe40007fbe0ff */
[----:B------:R1:W-:Y:S03]  /*0b60*/  STS.64 [R15+-0x8], R12 ;  /* 0xfffff80c0f007388 */ /* 0x0003e60000000a00 */
[----:B------:R-:W-:-:S05]  /*0b70*/  IMAD.X R11, R11, 0x1, R13, P5 ;  /* 0x000000010b0b7824 */ /* 0x000fca00028e060d */
[----:B------:R1:W-:Y:S03]  /*0b80*/  STS.64 [R17+0x10], R10 ;  /* 0x0000100a11007388 */ /* 0x0003e60000000a00 */
.L_x_15:
[----:B------:R-:W-:Y:S05]  /*0b90*/  BSYNC.RECONVERGENT B0 ;  /* 0x0000000000007941 */ /* 0x000fea0003800200 */
.L_x_14:
[----:B------:R-:W-:Y:S06]  /*0ba0*/  BAR.SYNC.DEFER_BLOCKING 0x0 ;  /* 0x0000000000007b1d */ /* 0x000fec0000010000 */
[----:B------:R-:W-:Y:S04]  /*0bb0*/  BSSY.RECONVERGENT B0, `(.L_x_16) ;  /* 0x000000f000007945 */ /* 0x000fe80003800200 */
[----:B------:R-:W-:Y:S05]  /*0bc0*/  @P4 BRA `(.L_x_17) ;  /* 0x0000000000344947 */ /* 0x000fea0003800000 */
[----:B01----:R-:W-:-:S04]  /*0bd0*/  IMAD.SHL.U32 R10, R8, 0x40, RZ ;  /* 0x00000040080a7824 */ /* 0x003fc800078e00ff */
        /* <DEDUP_REMOVED lines=8> */
[----:B0-----:R-:W-:Y:S02]  /*0c60*/  IADD3 R10, P4, PT, R10, R12, RZ ;  /* 0x0000000c0a0a7210 */ /* 0x001fe40007f9e0ff */
[----:B------:R2:W-:Y:S03]  /*0c70*/  STS.64 [R15+-0x8], R12 ;  /* 0xfffff80c0f007388 */ /* 0x0005e60000000a00 */
[----:B------:R-:W-:-:S05]  /*0c80*/  IMAD.X R11, R11, 0x1, R13, P4 ;  /* 0x000000010b0b7824 */ /* 0x000fca00020e060d */
[----:B------:R2:W-:Y:S03]  /*0c90*/  STS.64 [R17], R10 ;  /* 0x0000000a11007388 */ /* 0x0005e60000000a00 */
.L_x_17:
[----:B------:R-:W-:Y:S05]  /*0ca0*/  BSYNC.RECONVERGENT B0 ;  /* 0x0000000000007941 */ /* 0x000fea0003800200 */
.L_x_16:
[----:B------:R-:W-:Y:S06]  /*0cb0*/  BAR.SYNC.DEFER_BLOCKING 0x0 ;  /* 0x0000000000007b1d */ /* 0x000fec0000010000 */
[----:B------:R-:W-:Y:S04]  /*0cc0*/  BSSY.RECONVERGENT B0, `(.L_x_18) ;  /* 0x000000e000007945 */ /* 0x000fe80003800200 */
[----:B------:R-:W-:Y:S05]  /*0cd0*/  @P3 BRA `(.L_x_19) ;  /* 0x0000000000303947 */ /* 0x000fea0003800000 */
[----:B012---:R-:W-:Y:S02]  /*0ce0*/  IMAD.SHL.U32 R10, R8, 0x20, RZ ;  /* 0x00000020080a7824 */ /* 0x007fe400078e00ff */
[----:B------:R-:W-:Y:S02]  /*0cf0*/  IMAD R12, R9, 0x20, R8 ;  /* 0x00000020090c7824 */ /* 0x000fe400078e0208 */
[----:B------:R-:W-:-:S03]  /*0d00*/  VIADD R11, R10, 0xffffffff ;  /* 0xffffffff0a0b7836 */ /* 0x000fc60000000000 */
[----:B------:R-:W-:Y:S02]  /*0d10*/  LEA R17, R12, UR4, 0x3 ;  /* 0x000000040c117c11 */ /* 0x000fe4000f8e18ff */
[----:B------:R-:W-:-:S03]  /*0d20*/  LEA.HI R11, R11, R10, RZ, 0x1b ;  /* 0x0000000a0b0b7211 */ /* 0x000fc600078fd8ff */
[----:B------:R-:W0:Y:S01]  /*0d30*/  LDS.64 R12, [R17+-0x8] ;  /* 0xfffff800110c7984 */ /* 0x000e220000000a00 */
[----:B------:R-:W-:-:S05]  /*0d40*/  LEA R15, R11, UR4, 0x3 ;  /* 0x000000040b0f7c11 */ /* 0x000fca000f8e18ff */
[----:B------:R-:W1:Y:S04]  /*0d50*/  LDS.64 R10, [R15+-0x8] ;  /* 0xfffff8000f0a7984 */ /* 0x000e680000000a00 */
[----:B0-----:R3:W-:Y:S01]  /*0d60*/  STS.64 [R15+-0x8], R12 ;  /* 0xfffff80c0f007388 */ /* 0x0017e20000000a00 */
[----:B-1----:R-:W-:-:S05]  /*0d70*/  IADD3 R10, P3, PT, R10, R12, RZ ;  /* 0x0000000c0a0a7210 */ /* 0x002fca0007f7e0ff */
[----:B------:R-:W-:-:S05]  /*0d80*/  IMAD.X R11, R11, 0x1, R13, P3 ;  /* 0x000000010b0b7824 */ /* 0x000fca00018e060d */
[----:B------:R3:W-:Y:S03]  /*0d90*/  STS.64 [R17+-0x8], R10 ;  /* 0xfffff80a11007388 */ /* 0x0007e60000000a00 */
.L_x_19:
[----:B------:R-:W-:Y:S05]  /*0da0*/  BSYNC.RECONVERGENT B0 ;  /* 0x0000000000007941 */ /* 0x000fea0003800200 */
.L_x_18:
[----:B------:R-:W-:Y:S06]  /*0db0*/  BAR.SYNC.DEFER_BLOCKING 0x0 ;  /* 0x0000000000007b1d */ /* 0x000fec0000010000 */
[----:B------:R-:W-:Y:S04]  /*0dc0*/  BSSY.RECONVERGENT B0, `(.L_x_20) ;  /* 0x000000f000007945 */ /* 0x000fe80003800200 */
[----:B------:R-:W-:Y:S05]  /*0dd0*/  @P2 BRA `(.L_x_21) ;  /* 0x0000000000342947 */ /* 0x000fea0003800000 */
[----:B0123--:R-:W-:Y:S02]  /*0de0*/  IMAD.SHL.U32 R10, R8, 0x10, RZ ;  /* 0x00000010080a7824 */ /* 0x00ffe400078e00ff */
[----:B------:R-:W-:Y:S02]  /*0df0*/  IMAD.SHL.U32 R13, R9, 0x10, RZ ;  /* 0x00000010090d7824 */ /* 0x000fe400078e00ff */
[----:B------:R-:W-:-:S03]  /*0e00*/  VIADD R11, R10, 0xffffffff ;  /* 0xffffffff0a0b7836 */ /* 0x000fc60000000000 */
[----:B------:R-:W-:Y:S02]  /*0e10*/  LEA.HI R13, R10, R13, RZ, 0x1b ;  /* 0x0000000d0a0d7211 */ /* 0x000fe400078fd8ff */
[----:B------:R-:W-:Y:S02]  /*0e20*/  LEA.HI R11, R11, R10, RZ, 0x1b ;  /* 0x0000000a0b0b7211 */ /* 0x000fe400078fd8ff */
[----:B------:R-:W-:Y:S02]  /*0e30*/  LEA R17, R13, UR4, 0x3 ;  /* 0x000000040d117c11 */ /* 0x000fe4000f8e18ff */
[----:B------:R-:W-:-:S03]  /*0e40*/  LEA R15, R11, UR4, 0x3 ;  /* 0x000000040b0f7c11 */ /* 0x000fc6000f8e18ff */
[----:B------:R-:W0:Y:S04]  /*0e50*/  LDS.64 R12, [R17+-0x8] ;  /* 0xfffff800110c7984 */ /* 0x000e280000000a00 */
[----:B------:R-:W1:Y:S04]  /*0e60*/  LDS.64 R10, [R15+-0x8] ;  /* 0xfffff8000f0a7984 */ /* 0x000e680000000a00 */
[----:B0-----:R4:W-:Y:S01]  /*0e70*/  STS.64 [R15+-0x8], R12 ;  /* 0xfffff80c0f007388 */ /* 0x0019e20000000a00 */
[----:B-1----:R-:W-:-:S05]  /*0e80*/  IADD3 R10, P2, PT, R10, R12, RZ ;  /* 0x0000000c0a0a7210 */ /* 0x002fca0007f5e0ff */
[----:B------:R-:W-:-:S05]  /*0e90*/  IMAD.X R11, R11, 0x1, R13, P2 ;  /* 0x000000010b0b7824 */ /* 0x000fca00010e060d */
[----:B------:R4:W-:Y:S03]  /*0ea0*/  STS.64 [R17+-0x8], R10 ;  /* 0xfffff80a11007388 */ /* 0x0009e60000000a00 */
.L_x_21:
[----:B------:R-:W-:Y:S05]  /*0eb0*/  BSYNC.RECONVERGENT B0 ;  /* 0x0000000000007941 */ /* 0x000fea0003800200 */
.L_x_20:
[----:B------:R-:W-:Y:S01]  /*0ec0*/  BAR.SYNC.DEFER_BLOCKING 0x0 ;  /* 0x0000000000007b1d */ /* 0x000fe20000010000 */
[----:B------:R-:W-:-:S05]  /*0ed0*/  ISETP.GT.U32.AND P2, PT, R0, 0x1f, PT ;  /* 0x0000001f0000780c */ /* 0x000fca0003f44070 */
[----:B------:R-:W-:Y:S08]  /*0ee0*/  BSSY.RECONVERGENT B0, `(.L_x_22) ;  /* 0x000000f000007945 */ /* 0x000ff00003800200 */
[----:B------:R-:W-:Y:S05]  /*0ef0*/  @P2 BRA `(.L_x_23) ;  /* 0x0000000000342947 */ /* 0x000fea0003800000 */
[----:B01234-:R-:W-:Y:S02]  /*0f00*/  IMAD.SHL.U32 R10, R8, 0x8, RZ ;  /* 0x00000008080a7824 */ /* 0x01ffe400078e00ff */
        /* <DEDUP_REMOVED lines=12> */
.L_x_23:
[----:B------:R-:W-:Y:S05]  /*0fd0*/  BSYNC.RECONVERGENT B0 ;  /* 0x0000000000007941 */ /* 0x000fea0003800200 */
.L_x_22:
[----:B------:R-:W-:Y:S01]  /*0fe0*/  BAR.SYNC.DEFER_BLOCKING 0x0 ;  /* 0x0000000000007b1d */ /* 0x000fe20000010000 */
[----:B------:R-:W-:-:S05]  /*0ff0*/  ISETP.GT.U32.AND P2, PT, R0, 0x3f, PT ;  /* 0x0000003f0000780c */ /* 0x000fca0003f44070 */
[----:B------:R-:W-:Y:S08]  /*1000*/  BSSY.RECONVERGENT B0, `(.L_x_24) ;  /* 0x000000f000007945 */ /* 0x000ff00003800200 */
[----:B------:R-:W-:Y:S05]  /*1010*/  @P2 BRA `(.L_x_25) ;  /* 0x0000000000342947 */ /* 0x000fea0003800000 */
[----:B------:R-:W-:Y:S02]  /*1020*/  IMAD.SHL.U32 R0, R8, 0x4, RZ ;  /* 0x0000000408007824 */ /* 0x000fe400078e00ff */
[----:B01234-:R-:W-:Y:S02]  /*1030*/  IMAD.SHL.U32 R13, R9, 0x4, RZ ;  /* 0x00000004090d7824 */ /* 0x01ffe400078e00ff */
        /* <DEDUP_REMOVED lines=11> */
.L_x_25:
[----:B------:R-:W-:Y:S05]  /*10f0*/  BSYNC.RECONVERGENT B0 ;  /* 0x0000000000007941 */ /* 0x000fea0003800200 */
.L_x_24:
[----:B------:R-:W-:Y:S06]  /*1100*/  BAR.SYNC.DEFER_BLOCKING 0x0 ;  /* 0x0000000000007b1d */ /* 0x000fec0000010000 */
[----:B------:R-:W-:Y:S04]  /*1110*/  BSSY.RECONVERGENT B0, `(.L_x_26) ;  /* 0x000000f000007945 */ /* 0x000fe80003800200 */
        /* <DEDUP_REMOVED lines=14> */
.L_x_27:
[----:B------:R-:W-:Y:S05]  /*1200*/  BSYNC.RECONVERGENT B0 ;  /* 0x0000000000007941 */ /* 0x000fea0003800200 */
.L_x_26:
[----:B------:R-:W-:Y:S06]  /*1210*/  BAR.SYNC.DEFER_BLOCKING 0x0 ;  /* 0x0000000000007b1d */ /* 0x000fec0000010000 */
[----:B------:R-:W5:Y:S01]  /*1220*/  LDCU.64 UR8, c[0x0][0x380] ;  /* 0x00007000ff0877ac */ /* 0x000f620008000a00 */
[----:B0-----:R-:W-:Y:S04]  /*1230*/  @!P1 LDS.64 R8, [R6] ;  /* 0x0000000006089984 */ /* 0x001fe80000000a00 */
[----:B-1234-:R-:W0:Y:S02]  /*1240*/  @!P1 LDS.64 R10, [R7+0x8] ;  /* 0x00000800070a9984 */ /* 0x01ee240000000a00 */
[----:B0-----:R-:W-:-:S02]  /*1250*/  @!P1 IADD3 R14, P0, PT, R8, R10, RZ ;  /* 0x0000000a080e9210 */ /* 0x001fc40007f1e0ff */
[----:B------:R-:W-:Y:S03]  /*1260*/  @!P1 STS.64 [R6], R10 ;  /* 0x0000000a06009388 */ /* 0x000fe60000000a00 */
[----:B------:R-:W-:Y:S01]  /*1270*/  @!P1 IMAD.X R15, R9, 0x1, R11, P0 ;  /* 0x00000001090f9824 */ /* 0x000fe200000e060b */
[----:B-----5:R-:W-:-:S04]  /*1280*/  IADD3 R2, P0, PT, R2, UR8, RZ ;  /* 0x0000000802027c10 */ /* 0x020fc8000ff1e0ff */
[----:B------:R-:W-:Y:S01]  /*1290*/  @!P1 STS.64 [R7+0x8], R14 ;  /* 0x0000080e07009388 */ /* 0x000fe20000000a00 */
[----:B------:R-:W-:Y:S01]  /*12a0*/  IADD3.X R3, PT, PT, R3, UR9, RZ, P0, !PT ;  /* 0x0000000903037c10 */ /* 0x000fe200087fe4ff */
[----:B------:R-:W-:Y:S06]  /*12b0*/  BAR.SYNC.DEFER_BLOCKING 0x0 ;  /* 0x0000000000007b1d */ /* 0x000fec0000010000 */
[----:B------:R-:W0:Y:S04]  /*12c0*/  LDS.64 R8, [R4] ;  /* 0x0000000004087984 */ /* 0x000e280000000a00 */
[----:B------:R-:W1:Y:S04]  /*12d0*/  LDS.64 R12, [R5+0x800] ;  /* 0x00080000050c7984 */ /* 0x000e680000000a00 */
[----:B0-----:R-:W-:Y:S04]  /*12e0*/  STG.E.64 desc[UR6][R2.64], R8 ;  /* 0x0000000802007986 */ /* 0x001fe8000c101b06 */
[----:B-1----:R-:W-:Y:S01]  /*12f0*/  STG.E.64 desc[UR6][R2.64+0x800], R12 ;  /* 0x0008000c02007986 */ /* 0x002fe2000c101b06 */
[----:B------:R-:W-:Y:S05]  /*1300*/  EXIT ;  /* 0x000000000000794d */ /* 0x000fea0003800000 */
.L_x_28:
[----:B------:R-:W-:-:S00]  /*1310*/  BRA `(.L_x_28) ;  /* 0xfffffffc00fc7947 */ /* 0x000fc0000383ffff */
[----:B------:R-:W-:-:S00]  /*1320*/  NOP ;  /* 0x0000000000007918 */ /* 0x000fc00000000000 */
        /* <DEDUP_REMOVED lines=13> */
.L_x_120:


//--------------------- .text._Z4scanIlEvPT_PKS0_ --------------------------
	.section	.text._Z4scanIlEvPT_PKS0_,"ax",@progbits
	.align	128
        .global         _Z4scanIlEvPT_PKS0_
        .type           _Z4scanIlEvPT_PKS0_,@function
        .size           _Z4scanIlEvPT_PKS0_,(.L_x_121 - _Z4scanIlEvPT_PKS0_)
        .other          _Z4scanIlEvPT_PKS0_,@"STO_CUDA_ENTRY STV_DEFAULT"
_Z4scanIlEvPT_PKS0_:
.text._Z4scanIlEvPT_PKS0_:
[----:B------:R-:W-:Y:S01]  /*0000*/  LDC R1, c[0x0][0x37c] ;  /* 0x0000df00ff017b82 */ /* 0x000fe20000000800 */
[----:B------:R-:W0:Y:S01]  /*0010*/  S2R R16, SR_TID.X ;  /* 0x0000000000107919 */ /* 0x000e220000002100 */
[----:B------:R-:W1:Y:S01]  /*0020*/  LDCU.64 UR4, c[0x0][0x388] ;  /* 0x00007100ff0477ac */ /* 0x000e620008000a00 */
[----:B------:R-:W2:Y:S01]  /*0030*/  S2R R0, SR_CTAID.X ;  /* 0x0000000000007919 */ /* 0x000ea20000002500 */
[----:B------:R-:W3:Y:S01]  /*0040*/  LDCU.64 UR6, c[0x0][0x358] ;  /* 0x00006b00ff0677ac */ /* 0x000ee20008000a00 */
[----:B0-----:R-:W-:-:S05]  /*0050*/  IMAD.SHL.U32 R7, R16, 0x2, RZ ;  /* 0x0000000210077824 */ /* 0x001fca00078e00ff */
[----:B--2---:R-:W-:-:S05]  /*0060*/  LEA R0, P0, R0, R7, 0x9 ;  /* 0x0000000700007211 */ /* 0x004fca00078048ff */
[----:B------:R-:W-:Y:S02]  /*0070*/  IMAD.X R5, RZ, RZ, RZ, P0 ;  /* 0x000000ffff057224 */ /* 0x000fe400000e06ff */
[----:B------:R-:W-:-:S03]  /*0080*/  IMAD.SHL.U32 R3, R0, 0x8, RZ ;  /* 0x0000000800037824 */ /* 0x000fc600078e00ff */
[----:B------:R-:W-:Y:S02]  /*0090*/  SHF.L.U64.HI R0, R0, 0x3, R5 ;  /* 0x0000000300007819 */ /* 0x000fe40000010205 */
[----:B-1----:R-:W-:-:S04]  /*00a0*/  IADD3 R4, P0, PT, R3, UR4, RZ ;  /* 0x0000000403047c10 */ /* 0x002fc8000ff1e0ff */
[----:B------:R-:W-:-:S05]  /*00b0*/  IADD3.X R5, PT, PT, R0, UR5, RZ, P0, !PT ;  /* 0x0000000500057c10 */ /* 0x000fca00087fe4ff */
[----:B---3--:R-:W2:Y:S04]  /*00c0*/  LDG.E.64.CONSTANT R8, desc[UR6][R4.64] ;  /* 0x0000000604087981 */ /* 0x008ea8000c1e9b00 */
[----:B------:R0:W2:Y:S01]  /*00d0*/  LDG.E.64.CONSTANT R10, desc[UR6][R4.64+0x8] ;  /* 0x00000806040a7981 */ /* 0x0000a2000c1e9b00 */
[----:B------:R-:W1:Y:S01]  /*00e0*/  S2UR UR5, SR_CgaCtaId ;  /* 0x00000000000579c3 */ /* 0x000e620000008800 */
[----:B------:R-:W-:Y:S01]  /*00f0*/  UMOV UR4, 0x400 ;  /* 0x0000040000047882 */ /* 0x000fe20000000000 */
[C---:B------:R-:W-:Y:S01]  /*0100*/  ISETP.GT.U32.AND P1, PT, R16.reuse, 0xff, PT ;  /* 0x000000ff1000780c */ /* 0x040fe20003f24070 */
[----:B------:R-:W-:Y:S01]  /*0110*/  VIADD R7, R7, 0x1 ;  /* 0x0000000107077836 */ /* 0x000fe20000000000 */
[----:B------:R-:W-:Y:S01]  /*0120*/  ISETP.GT.U32.AND P0, PT, R16, 0x7f, PT ;  /* 0x0000007f1000780c */ /* 0x000fe20003f04070 */
[----:B-1----:R-:W-:-:S06]  /*0130*/  ULEA UR4, UR5, UR4, 0x18 ;  /* 0x0000000405047291 */ /* 0x002fcc000f8ec0ff */
[----:B------:R-:W-:Y:S02]  /*0140*/  LEA R2, R16, UR4, 0x4 ;  /* 0x0000000410027c11 */ /* 0x000fe4000f8e20ff */
[----:B0-----:R-:W-:-:S05]  /*0150*/  LEA R4, R7, UR4, 0x4 ;  /* 0x0000000407047c11 */ /* 0x001fca000f8e20ff */
[C-C-:B------:R-:W-:Y:S02]  /*0160*/  IMAD R5, R7.reuse, 0x10, R4.reuse ;  /* 0x0000001007057824 */ /* 0x140fe400078e0204 */
[----:B------:R-:W-:Y:S01]  /*0170*/  IMAD R6, R7, 0x30, R4 ;  /* 0x0000003007067824 */ /* 0x000fe200078e0204 */
[----:B--2---:R-:W-:Y:S01]  /*0180*/  STS.128 [R2], R8 ;  /* 0x0000000802007388 */ /* 0x004fe20000000c00 */
[----:B------:R-:W-:Y:S06]  /*0190*/  BAR.SYNC.DEFER_BLOCKING 0x0 ;  /* 0x0000000000007b1d */ /* 0x000fec0000010000 */
[----:B------:R-:W0:Y:S02]  /*01a0*/  @!P1 LDS.128 R12, [R2] ;  /* 0x00000000020c9984 */ /* 0x000e240000000c00 */
[----:B0-----:R-:W-:-:S05]  /*01b0*/  @!P1 IADD3 R14, P2, PT, R12, R14, RZ ;  /* 0x0000000e0c0e9210 */ /* 0x001fca0007f5e0ff */
[----:B------:R-:W-:-:S05]  /*01c0*/  @!P1 IMAD.X R15, R13, 0x1, R15, P2 ;  /* 0x000000010d0f9824 */ /* 0x000fca00010e060f */
[----:B------:R0:W-:Y:S01]  /*01d0*/  @!P1 STS.64 [R2+0x8], R14 ;  /* 0x0000080e02009388 */ /* 0x0001e20000000a00 */
[----:B------:R-:W-:Y:S01]  /*01e0*/  BAR.SYNC.DEFER_BLOCKING 0x0 ;  /* 0x0000000000007b1d */ /* 0x000fe20000010000 */
[----:B------:R-:W-:Y:S02]  /*01f0*/  ISETP.GT.U32.AND P1, PT, R16, 0x3f, PT ;  /* 0x0000003f1000780c */ /* 0x000fe40003f24070 */
[----:B0-----:R-:W-:-:S03]  /*0200*/  P2R R14, PR, RZ, 0x1 ;  /* 0x00000001ff0e7803 */ /* 0x001fc60000000000 */
[----:B------:R-:W-:Y:S04]  /*0210*/  @!P0 LDS.64 R12, [R4+-0x8] ;  /* 0xfffff800040c8984 */ /* 0x000fe80000000a00 */
[----:B------:R-:W0:Y:S02]  /*0220*/  @!P0 LDS.64 R8, [R4+0x8] ;  /* 0x0000080004088984 */ /* 0x000e240000000a00 */
[----:B0-----:R-:W-:-:S05]  /*0230*/  @!P0 IADD3 R12, P2, PT, R12, R8, RZ ;  /* 0x000000080c0c8210 */ /* 0x001fca0007f5e0ff */
[----:B------:R-:W-:Y:S01]  /*0240*/  @!P0 IMAD.X R13, R13, 0x1, R9, P2 ;  /* 0x000000010d0d8824 */ /* 0x000fe200010e0609 */
[----:B------:R-:W-:-:S04]  /*0250*/  ISETP.GT.U32.AND P2, PT, R16, 0x1f, PT ;  /* 0x0000001f1000780c */ /* 0x000fc80003f44070 */
[----:B------:R-:W-:Y:S01]  /*0260*/  @!P0 STS.64 [R4+0x8], R12 ;  /* 0x0000080c04008388 */ /* 0x000fe20000000a00 */
[----:B------:R-:W-:Y:S06]  /*0270*/  BAR.SYNC.DEFER_BLOCKING 0x0 ;  /* 0x0000000000007b1d */ /* 0x000fec0000010000 */
[----:B------:R-:W-:Y:S04]  /*0280*/  @!P1 LDS.64 R8, [R5+-0x8] ;  /* 0xfffff80005089984 */ /* 0x000fe80000000a00 */
[----:B------:R-:W0:Y:S02]  /*0290*/  @!P1 LDS.64 R10, [R5+0x18] ;  /* 0x00001800050a9984 */ /* 0x000e240000000a00 */
[----:B0-----:R-:W-:-:S04]  /*02a0*/  @!P1 IADD3 R18, P3, PT, R8, R10, RZ ;  /* 0x0000000a08129210 */ /* 0x001fc80007f7e0ff */
[----:B------:R-:W-:Y:S02]  /*02b0*/  @!P1 IADD3.X R19, PT, PT, R9, R11, RZ, P3, !PT ;  /* 0x0000000b09139210 */ /* 0x000fe40001ffe4ff */
[----:B------:R-:W-:-:S03]  /*02c0*/  ISETP.GT.U32.AND P3, PT, R16, 0xf, PT ;  /* 0x0000000f1000780c */ /* 0x000fc60003f64070 */
[----:B------:R-:W-:Y:S01]  /*02d0*/  @!P1 STS.64 [R5+0x18], R18 ;  /* 0x0000181205009388 */ /* 0x000fe20000000a00 */
[----:B------:R-:W-:Y:S06]  /*02e0*/  BAR.SYNC.DEFER_BLOCKING 0x0 ;  /* 0x0000000000007b1d */ /* 0x000fec0000010000 */
[----:B------:R-:W-:Y:S04]  /*02f0*/  @!P2 LDS.64 R8, [R6+-0x8] ;  /* 0xfffff8000608a984 */ /* 0x000fe80000000a00 */
[----:B------:R-:W0:Y:S02]  /*0300*/  @!P2 LDS.64 R10, [R6+0x38] ;  /* 0x00003800060aa984 */ /* 0x000e240000000a00 */
[----:B0-----:R-:W-:Y:S01]  /*0310*/  @!P2 IADD3 R20, P4, PT, R8, R10, RZ ;  /* 0x0000000a0814a210 */ /* 0x001fe20007f9e0ff */
[----:B------:R-:W-:-:S04]  /*0320*/  IMAD R8, R7, 0x70, R4 ;  /* 0x0000007007087824 */ /* 0x000fc800078e0204 */
[----:B------:R-:W-:Y:S01]  /*0330*/  @!P2 IMAD.X R21, R9, 0x1, R11, P4 ;  /* 0x000000010915a824 */ /* 0x000fe200020e060b */
[----:B------:R-:W-:Y:S01]  /*0340*/  ISETP.GT.U32.AND P4, PT, R16, 0x7, PT ;  /* 0x000000071000780c */ /* 0x000fe20003f84070 */
[----:B------:R-:W-:-:S03]  /*0350*/  IMAD R9, R7, 0xf0, R4 ;  /* 0x000000f007097824 */ /* 0x000fc600078e0204 */
[----:B------:R-:W-:Y:S01]  /*0360*/  @!P2 STS.64 [R6+0x38], R20 ;  /* 0x000038140600a388 */ /* 0x000fe20000000a00 */
[----:B------:R-:W-:Y:S06]  /*0370*/  BAR.SYNC.DEFER_BLOCKING 0x0 ;  /* 0x0000000000007b1d */ /* 0x000fec0000010000 */
        /* <DEDUP_REMOVED lines=9> */
[----:B0-----:R-:W-:Y:S01]  /*0410*/  @!P4 IADD3 R20, P6, PT, R10, R12, RZ ;  /* 0x0000000c0a14c210 */ /* 0x001fe20007fde0ff */
[----:B------:R-:W-:-:S02]  /*0420*/  IMAD R10, R7, 0x1f0, R4 ;  /* 0x000001f0070a7824 */ /* 0x000fc400078e0204 */
[----:B------:R-:W-:Y:S02]  /*0430*/  IMAD R7, R7, 0x3f0, R4 ;  /* 0x000003f007077824 */ /* 0x000fe400078e0204 */
[----:B------:R-:W-:-:S05]  /*0440*/  @!P4 IMAD.X R21, R11, 0x1, R13, P6 ;  /* 0x000000010b15c824 */ /* 0x000fca00030e060d */
        /* <DEDUP_REMOVED lines=8> */
[----:B------:R-:W-:Y:S08]  /*04d0*/  BAR.SYNC.DEFER_BLOCKING 0x0 ;  /* 0x0000000000007b1d */ /* 0x000ff00000010000 */
[----:B------:R-:W-:Y:S04]  /*04e0*/  @!P6 LDS.64 R12, [R7+-0x8] ;  /* 0xfffff800070ce984 */ /* 0x000fe80000000a00 */
[----:B------:R-:W0:Y:S02]  /*04f0*/  @!P6 LDS.64 R18, [R7+0x3f8] ;  /* 0x0003f8000712e984 */ /* 0x000e240000000a00 */
[----:B0-----:R-:W-:-:S04]  /*0500*/  @!P6 IADD3 R24, P0, PT, R12, R18, RZ ;  /* 0x000000120c18e210 */ /* 0x001fc80007f1e0ff */
[----:B------:R-:W-:Y:S02]  /*0510*/  @!P6 IADD3.X R25, PT, PT, R13, R19, RZ, P0, !PT ;  /* 0x000000130d19e210 */ /* 0x000fe400007fe4ff */
[----:B------:R-:W-:-:S03]  /*0520*/  ISETP.NE.AND P0, PT, R16, RZ, PT ;  /* 0x000000ff1000720c */ /* 0x000fc60003f05270 */
[----:B------:R-:W-:Y:S01]  /*0530*/  @!P6 STS.64 [R7+0x3f8], R24 ;  /* 0x0003f8180700e388 */ /* 0x000fe20000000a00 */
[----:B------:R-:W-:Y:S09]  /*0540*/  BAR.SYNC.DEFER_BLOCKING 0x0 ;  /* 0x0000000000007b1d */ /* 0x000ff20000010000 */
[----:B------:R-:W-:Y:S01]  /*0550*/  @!P0 STS.64 [UR4+0xff8], RZ ;  /* 0x000ff8ffff008988 */ /* 0x000fe20008000a04 */
[----:B------:R-:W-:Y:S06]  /*0560*/  BAR.SYNC.DEFER_BLOCKING 0x0 ;  /* 0x0000000000007b1d */ /* 0x000fec0000010000 */
[----:B------:R-:W0:Y:S04]  /*0570*/  @!P0 LDS.64 R18, [UR4+0x7f8] ;  /* 0x0007f804ff128984 */ /* 0x000e280008000a00 */
[----:B------:R-:W1:Y:S01]  /*0580*/  @!P0 LDS.64 R12, [UR4+0xff8] ;  /* 0x000ff804ff0c8984 */ /* 0x000e620008000a00 */
[----:B0-----:R-:W-:Y:S03]  /*0590*/  @!P0 I2F.S64 R18, R18 ;  /* 0x0000001200128312 */ /* 0x001fe60000301400 */
[----:B-1----:R-:W-:Y:S05]  /*05a0*/  @!P0 STS.64 [UR4+0x7f8], R12 ;  /* 0x0007f80cff008988 */ /* 0x002fea0008000a04 */
[----:B------:R-:W0:Y:S02]  /*05b0*/  @!P0 I2F.S64 R11, R12 ;  /* 0x0000000c000b8312 */ /* 0x000e240000301400 */
[----:B0-----:R-:W-:-:S06]  /*05c0*/  @!P0 FADD R11, R18, R11 ;  /* 0x0000000b120b8221 */ /* 0x001fcc0000000000 */
[----:B------:R-:W0:Y:S02]  /*05d0*/  @!P0 F2I.S64.TRUNC R20, R11 ;  /* 0x0000000b00148311 */ /* 0x000e24000020d900 */
[----:B0-----:R-:W-:Y:S01]  /*05e0*/  @!P0 STS.64 [UR4+0xff8], R20 ;  /* 0x000ff814ff008988 */ /* 0x001fe20008000a04 */
[----:B------:R-:W-:Y:S01]  /*05f0*/  BAR.SYNC.DEFER_BLOCKING 0x0 ;  /* 0x0000000000007b1d */ /* 0x000fe20000010000 */
[----:B------:R-:W-:-:S05]  /*0600*/  ISETP.NE.AND P0, PT, R14, RZ, PT ;  /* 0x000000ff0e00720c */ /* 0x000fca0003f05270 */
[----:B------:R-:W0:Y:S01]  /*0610*/  LDCU.64 UR4, c[0x0][0x380] ;  /* 0x00007000ff0477ac */ /* 0x000e220008000a00 */
[----:B------:R-:W1:Y:S04]  /*0620*/  @!P6 LDS.64 R22, [R7+-0x8] ;  /* 0xfffff8000716e984 */ /* 0x000e680000000a00 */
[----:B------:R-:W2:Y:S01]  /*0630*/  @!P6 LDS.64 R14, [R7+0x3f8] ;  /* 0x0003f800070ee984 */ /* 0x000ea20000000a00 */
[----:B-1----:R-:W-:Y:S03]  /*0640*/  @!P6 I2F.S64 R22, R22 ;  /* 0x000000160016e312 */ /* 0x002fe60000301400 */
[----:B--2---:R-:W-:Y:S05]  /*0650*/  @!P6 STS.64 [R7+-0x8], R14 ;  /* 0xfffff80e0700e388 */ /* 0x004fea0000000a00 */
[----:B------:R-:W1:Y:S02]  /*0660*/  @!P6 I2F.S64 R17, R14 ;  /* 0x0000000e0011e312 */ /* 0x000e640000301400 */
[----:B-1----:R-:W-:-:S06]  /*0670*/  @!P6 FADD R17, R22, R17 ;  /* 0x000000111611e221 */ /* 0x002fcc0000000000 */
[----:B------:R-:W1:Y:S02]  /*0680*/  @!P6 F2I.S64.TRUNC R18, R17 ;  /* 0x000000110012e311 */ /* 0x000e64000020d900 */
[----:B-1----:R-:W-:Y:S01]  /*0690*/  @!P6 STS.64 [R7+0x3f8], R18 ;  /* 0x0003f8120700e388 */ /* 0x002fe20000000a00 */
[----:B------:R-:W-:Y:S06]  /*06a0*/  BAR.SYNC.DEFER_BLOCKING 0x0 ;  /* 0x0000000000007b1d */ /* 0x000fec0000010000 */
        /* <DEDUP_REMOVED lines=44> */
[----:B------:R-:W-:Y:S01]  /*0970*/  BAR.SYNC.DEFER_BLOCKING 0x0 ;  /* 0x0000000000007b1d */ /* 0x000fe20000010000 */
[----:B------:R-:W-:-:S05]  /*0980*/  ISETP.GE.U32.AND P1, PT, R16, 0x100, PT ;  /* 0x000001001000780c */ /* 0x000fca0003f26070 */
        /* <DEDUP_REMOVED lines=9> */
[----:B0-----:R-:W-:-:S04]  /*0a20*/  IADD3 R6, P0, PT, R3, UR4, RZ ;  /* 0x0000000403067c10 */ /* 0x001fc8000ff1e0ff */
[----:B------:R-:W-:Y:S01]  /*0a30*/  IADD3.X R7, PT, PT, R0, UR5, RZ, P0, !PT ;  /* 0x0000000500077c10 */ /* 0x000fe200087fe4ff */
[----:B------:R-:W0:Y:S04]  /*0a40*/  @!P1 LDS.128 R12, [R2] ;  /* 0x00000000020c9984 */ /* 0x000e280000000c00 */
[----:B------:R-:W1:Y:S01]  /*0a50*/  @P1 LDS.128 R8, [R2] ;  /* 0x0000000002081984 */ /* 0x000e620000000c00 */
[----:B0-----:R-:W-:Y:S01]  /*0a60*/  @!P1 I2F.S64 R12, R12 ;  /* 0x0000000c000c9312 */ /* 0x001fe20000301400 */
[----:B------:R-:W-:Y:S02]  /*0a70*/  @!P1 IMAD.MOV.U32 R8, RZ, RZ, R14 ;  /* 0x000000ffff089224 */ /* 0x000fe400078e000e */
[----:B------:R-:W-:-:S05]  /*0a80*/  @!P1 IMAD.MOV.U32 R9, RZ, RZ, R15 ;  /* 0x000000ffff099224 */ /* 0x000fca00078e000f */
[----:B------:R-:W0:Y:S01]  /*0a90*/  @!P1 I2F.S64 R5, R8 ;  /* 0x0000000800059312 */ /* 0x000e220000301400 */
[----:B-1----:R-:W-:Y:S01]  /*0aa0*/  STG.E.64 desc[UR6][R6.64], R8 ;  /* 0x0000000806007986 */ /* 0x002fe2000c101b06 */
[----:B0-----:R-:W-:-:S06]  /*0ab0*/  @!P1 FADD R5, R12, R5 ;  /* 0x000000050c059221 */ /* 0x001fcc0000000000 */
[----:B------:R-:W0:Y:S02]  /*0ac0*/  @!P1 F2I.S64.TRUNC R10, R5 ;  /* 0x00000005000a9311 */ /* 0x000e24000020d900 */
[----:B0-----:R-:W-:Y:S04]  /*0ad0*/  @!P1 STS.128 [R2], R8 ;  /* 0x0000000802009388 */ /* 0x001fe80000000c00 */
[----:B------:R-:W-:Y:S01]  /*0ae0*/  STG.E.64 desc[UR6][R6.64+0x8], R10 ;  /* 0x0000080a06007986 */ /* 0x000fe2000c101b06 */
[----:B------:R-:W-:Y:S05]  /*0af0*/  EXIT ;  /* 0x000000000000794d */ /* 0x000fea0003800000 */
.L_x_29:
        /* <DEDUP_REMOVED lines=16> */
.L_x_121:


//--------------------- .text._Z9scan_bcaoIiEvPT_PKS0_ --------------------------
	.section	.text._Z9scan_bcaoIiEvPT_PKS0_,"ax",@progbits
	.align	128
        .global         _Z9scan_bcaoIiEvPT_PKS0_
        .type           _Z9scan_bcaoIiEvPT_PKS0_,@function
        .size           _Z9scan_bcaoIiEvPT_PKS0_,(.L_x_122 - _Z9scan_bcaoIiEvPT_PKS0_)
        .other          _Z9scan_bcaoIiEvPT_PKS0_,@"STO_CUDA_ENTRY STV_DEFAULT"
_Z9scan_bcaoIiEvPT_PKS0_:
.text._Z9scan_bcaoIiEvPT_PKS0_:
        /* <DEDUP_REMOVED lines=11> */
[----:B--2---:R-:W2:Y:S04]  /*00b0*/  LDG.E.CONSTANT R9, desc[UR6][R6.64] ;  /* 0x0000000606097981 */ /* 0x004ea8000c1e9900 */
[----:B------:R0:W3:Y:S01]  /*00c0*/  LDG.E.CONSTANT R8, desc[UR6][R6.64+0x400] ;  /* 0x0004000606087981 */ /* 0x0000e2000c1e9900 */
        /* <DEDUP_REMOVED lines=13> */
[----:B------:R-:W-:-:S02]  /*01a0*/  ISETP.GT.U32.AND P3, PT, R2, 0xf, PT ;  /* 0x0000000f0200780c */ /* 0x000fc40003f64070 */
[C---:B------:R-:W-:Y:S02]  /*01b0*/  ISETP.GT.U32.AND P4, PT, R2.reuse, 0x7, PT ;  /* 0x000000070200780c */ /* 0x040fe40003f84070 */
[----:B------:R-:W-:Y:S01]  /*01c0*/  ISETP.GT.U32.AND P5, PT, R2, 0x3, PT ;  /* 0x000000030200780c */ /* 0x000fe20003fa4070 */
[----:B-1----:R-:W-:-:S06]  /*01d0*/  ULEA UR4, UR5, UR4, 0x18 ;  /* 0x0000000405047291 */ /* 0x002fcc000f8ec0ff */
[----:B------:R-:W-:Y:S02]  /*01e0*/  LEA R4, R4, UR4, 0x2 ;  /* 0x0000000404047c11 */ /* 0x000fe4000f8e10ff */
[----:B------:R-:W-:Y:S02]  /*01f0*/  LEA R5, R5, UR4, 0x2 ;  /* 0x0000000405057c11 */ /* 0x000fe4000f8e10ff */
[----:B------:R-:W-:Y:S02]  /*0200*/  LEA R6, R10, UR4, 0x2 ;  /* 0x000000040a067c11 */ /* 0x000fe4000f8e10ff */
[----:B------:R-:W-:Y:S01]  /*0210*/  LEA R7, R7, UR4, 0x2 ;  /* 0x0000000407077c11 */ /* 0x000fe2000f8e10ff */
[----:B--2---:R0:W-:Y:S04]  /*0220*/  STS [R4], R9 ;  /* 0x0000000904007388 */ /* 0x0041e80000000800 */
[----:B---3--:R1:W-:Y:S01]  /*0230*/  STS [R5+0x400], R8 ;  /* 0x0004000805007388 */ /* 0x0083e20000000800 */
[----:B------:R-:W-:Y:S01]  /*0240*/  BAR.SYNC.DEFER_BLOCKING 0x0 ;  /* 0x0000000000007b1d */ /* 0x000fe20000010000 */
[C---:B0-----:R-:W-:Y:S01]  /*0250*/  VIADD R9, R11.reuse, 0x2 ;  /* 0x000000020b097836 */ /* 0x041fe20000000000 */
[----:B-1----:R-:W-:Y:S01]  /*0260*/  P2R R8, PR, RZ, 0x40 ;  /* 0x00000040ff087803 */ /* 0x002fe20000000000 */
[----:B------:R-:W-:-:S03]  /*0270*/  VIADD R8, R11, 0x1 ;  /* 0x000000010b087836 */ /* 0x000fc60000000000 */
[----:B------:R-:W-:Y:S04]  /*0280*/  @!P0 LDS R10, [R6] ;  /* 0x00000000060a8984 */ /* 0x000fe80000000800 */
[----:B------:R-:W0:Y:S02]  /*0290*/  @!P0 LDS R13, [R7+0x4] ;  /* 0x00000400070d8984 */ /* 0x000e240000000800 */
[----:B0-----:R-:W-:-:S05]  /*02a0*/  @!P0 IMAD.IADD R10, R10, 0x1, R13 ;  /* 0x000000010a0a8824 */ /* 0x001fca00078e020d */
[----:B------:R0:W-:Y:S01]  /*02b0*/  @!P0 STS [R7+0x4], R10 ;  /* 0x0000040a07008388 */ /* 0x0001e20000000800 */
[----:B------:R-:W-:Y:S06]  /*02c0*/  BAR.SYNC.DEFER_BLOCKING 0x0 ;  /* 0x0000000000007b1d */ /* 0x000fec0000010000 */
[----:B------:R-:W-:Y:S05]  /*02d0*/  @P1 BRA `(.L_x_31) ;  /* 0x00000000002c1947 */ /* 0x000fea0003800000 */
[----:B0-----:R-:W-:Y:S02]  /*02e0*/  IMAD.SHL.U32 R10, R8, 0x2, RZ ;  /* 0x00000002080a7824 */ /* 0x001fe400078e00ff */
[----:B------:R-:W-:Y:S02]  /*02f0*/  IMAD.SHL.U32 R13, R9, 0x2, RZ ;  /* 0x00000002090d7824 */ /* 0x000fe400078e00ff */
[----:B------:R-:W-:-:S03]  /*0300*/  VIADD R11, R10, 0xffffffff ;  /* 0xffffffff0a0b7836 */ /* 0x000fc60000000000 */
[----:B------:R-:W-:Y:S02]  /*0310*/  LEA.HI R13, R10, R13, RZ, 0x1b ;  /* 0x0000000d0a0d7211 */ /* 0x000fe400078fd8ff */
[----:B------:R-:W-:Y:S02]  /*0320*/  LEA.HI R11, R11, R10, RZ, 0x1b ;  /* 0x0000000a0b0b7211 */ /* 0x000fe400078fd8ff */
[----:B------:R-:W-:Y:S02]  /*0330*/  LEA R13, R13, UR4, 0x2 ;  /* 0x000000040d0d7c11 */ /* 0x000fe4000f8e10ff */
[----:B------:R-:W-:-:S03]  /*0340*/  LEA R11, R11, UR4, 0x2 ;  /* 0x000000040b0b7c11 */ /* 0x000fc6000f8e10ff */
[----:B------:R-:W-:Y:S04]  /*0350*/  LDS R10, [R13+-0x4] ;  /* 0xfffffc000d0a7984 */ /* 0x000fe80000000800 */
[----:B------:R-:W0:Y:S02]  /*0360*/  LDS R11, [R11+-0x4] ;  /* 0xfffffc000b0b7984 */ /* 0x000e240000000800 */
[----:B0-----:R-:W-:-:S05]  /*0370*/  IMAD.IADD R10, R11, 0x1, R10 ;  /* 0x000000010b0a7824 */ /* 0x001fca00078e020a */
[----:B------:R1:W-:Y:S02]  /*0380*/  STS [R13+-0x4], R10 ;  /* 0xfffffc0a0d007388 */ /* 0x0003e40000000800 */
.L_x_31:
[----:B------:R-:W-:Y:S05]  /*0390*/  BSYNC.RECONVERGENT B0 ;  /* 0x0000000000007941 */ /* 0x000fea0003800200 */
.L_x_30:
[----:B------:R-:W-:Y:S06]  /*03a0*/  BAR.SYNC.DEFER_BLOCKING 0x0 ;  /* 0x0000000000007b1d */ /* 0x000fec0000010000 */
[----:B------:R-:W-:Y:S04]  /*03b0*/  BSSY.RECONVERGENT B0, `(.L_x_32) ;  /* 0x000000d000007945 */ /* 0x000fe80003800200 */
[----:B------:R-:W-:Y:S05]  /*03c0*/  @P6 BRA `(.L_x_33) ;  /* 0x00000000002c6947 */ /* 0x000fea0003800000 */
[----:B01----:R-:W-:Y:S02]  /*03d0*/  IMAD.SHL.U32 R10, R8, 0x4, RZ ;  /* 0x00000004080a7824 */ /* 0x003fe400078e00ff */
        /* <DEDUP_REMOVED lines=10> */
.L_x_33:
[----:B------:R-:W-:Y:S05]  /*0480*/  BSYNC.RECONVERGENT B0 ;  /* 0x0000000000007941 */ /* 0x000fea0003800200 */
.L_x_32:
[----:B------:R-:W-:Y:S06]  /*0490*/  BAR.SYNC.DEFER_BLOCKING 0x0 ;  /* 0x0000000000007b1d */ /* 0x000fec0000010000 */
[----:B------:R-:W-:Y:S04]  /*04a0*/  BSSY.RECONVERGENT B0, `(.L_x_34) ;  /* 0x000000d000007945 */ /* 0x000fe80003800200 */
[----:B------:R-:W-:Y:S05]  /*04b0*/  @P2 BRA `(.L_x_35) ;  /* 0x00000000002c2947 */ /* 0x000fea0003800000 */
[----:B012---:R-:W-:Y:S02]  /*04c0*/  IMAD.SHL.U32 R10, R8, 0x8, RZ ;  /* 0x00000008080a7824 */ /* 0x007fe400078e00ff */
        /* <DEDUP_REMOVED lines=10> */
.L_x_35:
[----:B------:R-:W-:Y:S05]  /*0570*/  BSYNC.RECONVERGENT B0 ;  /* 0x0000000000007941 */ /* 0x000fea0003800200 */
.L_x_34:
        /* <DEDUP_REMOVED lines=14> */
.L_x_37:
[----:B------:R-:W-:Y:S05]  /*0660*/  BSYNC.RECONVERGENT B0 ;  /* 0x0000000000007941 */ /* 0x000fea0003800200 */
.L_x_36:
[----:B------:R-:W-:Y:S06]  /*0670*/  BAR.SYNC.DEFER_BLOCKING 0x0 ;  /* 0x0000000000007b1d */ /* 0x000fec0000010000 */
[----:B------:R-:W-:Y:S04]  /*0680*/  BSSY.RECONVERGENT B0, `(.L_x_38) ;  /* 0x000000c000007945 */ /* 0x000fe80003800200 */
[----:B------:R-:W-:Y:S05]  /*0690*/  @P4 BRA `(.L_x_39) ;  /* 0x0000000000284947 */ /* 0x000fea0003800000 */
[----:B01234-:R-:W-:Y:S02]  /*06a0*/  IMAD.SHL.U32 R10, R8, 0x20, RZ ;  /* 0x00000020080a7824 */ /* 0x01ffe400078e00ff */
[----:B------:R-:W-:Y:S02]  /*06b0*/  IMAD R12, R9, 0x20, R8 ;  /* 0x00000020090c7824 */ /* 0x000fe400078e0208 */
[----:B------:R-:W-:-:S03]  /*06c0*/  VIADD R11, R10, 0xffffffff ;  /* 0xffffffff0a0b7836 */ /* 0x000fc60000000000 */
[----:B------:R-:W-:Y:S02]  /*06d0*/  LEA R12, R12, UR4, 0x2 ;  /* 0x000000040c0c7c11 */ /* 0x000fe4000f8e10ff */
[----:B------:R-:W-:-:S03]  /*06e0*/  LEA.HI R11, R11, R10, RZ, 0x1b ;  /* 0x0000000a0b0b7211 */ /* 0x000fc600078fd8ff */
[----:B------:R-:W-:Y:S01]  /*06f0*/  LDS R10, [R12+-0x4] ;  /* 0xfffffc000c0a7984 */ /* 0x000fe20000000800 */
[----:B------:R-:W-:-:S06]  /*0700*/  LEA R11, R11, UR4, 0x2 ;  /* 0x000000040b0b7c11 */ /* 0x000fcc000f8e10ff */
[----:B------:R-:W0:Y:S02]  /*0710*/  LDS R11, [R11+-0x4] ;  /* 0xfffffc000b0b7984 */ /* 0x000e240000000800 */
[----:B0-----:R-:W-:-:S05]  /*0720*/  IMAD.IADD R13, R11, 0x1, R10 ;  /* 0x000000010b0d7824 */ /* 0x001fca00078e020a */
[----:B------:R0:W-:Y:S02]  /*0730*/  STS [R12+-0x4], R13 ;  /* 0xfffffc0d0c007388 */ /* 0x0001e40000000800 */
.L_x_39:
[----:B------:R-:W-:Y:S05]  /*0740*/  BSYNC.RECONVERGENT B0 ;  /* 0x0000000000007941 */ /* 0x000fea0003800200 */
.L_x_38:
[----:B------:R-:W-:Y:S06]  /*0750*/  BAR.SYNC.DEFER_BLOCKING 0x0 ;  /* 0x0000000000007b1d */ /* 0x000fec0000010000 */
[----:B------:R-:W-:Y:S04]  /*0760*/  BSSY.RECONVERGENT B0, `(.L_x_40) ;  /* 0x000000d000007945 */ /* 0x000fe80003800200 */
[----:B------:R-:W-:Y:S05]  /*0770*/  @P5 BRA `(.L_x_41) ;  /* 0x00000000002c5947 */ /* 0x000fea0003800000 */
[----:B01234-:R-:W-:-:S04]  /*0780*/  IMAD.SHL.U32 R10, R8, 0x40, RZ ;  /* 0x00000040080a7824 */ /* 0x01ffc800078e00ff */
[----:B------:R-:W-:Y:S01]  /*0790*/  VIADD R11, R10, 0xffffffff ;  /* 0xffffffff0a0b7836 */ /* 0x000fe20000000000 */
[----:B------:R-:W-:-:S04]  /*07a0*/  SHF.R.U32.HI R12, RZ, 0x5, R10 ;  /* 0x00000005ff0c7819 */ /* 0x000fc8000001160a */
[----:B------:R-:W-:Y:S01]  /*07b0*/  LEA.HI R11, R11, R10, RZ, 0x1b ;  /* 0x0000000a0b0b7211 */ /* 0x000fe200078fd8ff */
[----:B------:R-:W-:-:S03]  /*07c0*/  IMAD R12, R9, 0x40, R12 ;  /* 0x00000040090c7824 */ /* 0x000fc600078e020c */
[----:B------:R-:W-:Y:S02]  /*07d0*/  LEA R11, R11, UR4, 0x2 ;  /* 0x000000040b0b7c11 */ /* 0x000fe4000f8e10ff */
[----:B------:R-:W-:-:S04]  /*07e0*/  LEA R12, R12, UR4, 0x2 ;  /* 0x000000040c0c7c11 */ /* 0x000fc8000f8e10ff */
[----:B------:R-:W-:Y:S04]  /*07f0*/  LDS R11, [R11+-0x4] ;  /* 0xfffffc000b0b7984 */ /* 0x000fe80000000800 */
[----:B------:R-:W0:Y:S02]  /*0800*/  LDS R10, [R12] ;  /* 0x000000000c0a7984 */ /* 0x000e240000000800 */
[----:B0-----:R-:W-:-:S05]  /*0810*/  IMAD.IADD R13, R11, 0x1, R10 ;  /* 0x000000010b0d7824 */ /* 0x001fca00078e020a */
[----:B------:R0:W-:Y:S02]  /*0820*/  STS [R12], R13 ;  /* 0x0000000d0c007388 */ /* 0x0001e40000000800 */
.L_x_41:
[----:B------:R-:W-:Y:S05]  /*0830*/  BSYNC.RECONVERGENT B0 ;  /* 0x0000000000007941 */ /* 0x000fea0003800200 */
.L_x_40:
        /* <DEDUP_REMOVED lines=11> */
[----:B------:R-:W-:-:S04]  /*08f0*/  LEA R12, R12, UR4, 0x2 ;  /* 0x000000040c0c7c11 */ /* 0x000fc8000f8e10ff */
[----:B------:R-:W-:Y:S04]  /*0900*/  LDS R11, [R11+-0x4] ;  /* 0xfffffc000b0b7984 */ /* 0x000fe80000000800 */
[----:B------:R-:W0:Y:S02]  /*0910*/  LDS R10, [R12+0x8] ;  /* 0x000008000c0a7984 */ /* 0x000e240000000800 */
[----:B0-----:R-:W-:-:S05]  /*0920*/  IMAD.IADD R13, R11, 0x1, R10 ;  /* 0x000000010b0d7824 */ /* 0x001fca00078e020a */
[----:B------:R0:W-:Y:S02]  /*0930*/  STS [R12+0x8], R13 ;  /* 0x0000080d0c007388 */ /* 0x0001e40000000800 */
.L_x_43:
[----:B------:R-:W-:Y:S05]  /*0940*/  BSYNC.RECONVERGENT B0 ;  /* 0x0000000000007941 */ /* 0x000fea0003800200 */
.L_x_42:
[----:B------:R-:W-:Y:S01]  /*0950*/  BAR.SYNC.DEFER_BLOCKING 0x0 ;  /* 0x0000000000007b1d */ /* 0x000fe20000010000 */
[----:B------:R-:W-:-:S05]  /*0960*/  ISETP.NE.AND P6, PT, R2, RZ, PT ;  /* 0x000000ff0200720c */ /* 0x000fca0003fc5270 */
[----:B------:R-:W-:Y:S08]  /*0970*/  BSSY.RECONVERGENT B0, `(.L_x_44) ;  /* 0x0000017000007945 */ /* 0x000ff00003800200 */
[----:B------:R-:W-:Y:S01]  /*0980*/  @!P6 STS [UR4+0x838], RZ ;  /* 0x000838ffff00e988 */ /* 0x000fe20008000804 */
[----:B------:R-:W-:Y:S06]  /*0990*/  BAR.SYNC.DEFER_BLOCKING 0x0 ;  /* 0x0000000000007b1d */ /* 0x000fec0000010000 */
[----:B------:R-:W-:Y:S04]  /*09a0*/  @!P6 LDS R10, [UR4+0x418] ;  /* 0x00041804ff0ae984 */ /* 0x000fe80008000800 */
[----:B------:R-:W1:Y:S02]  /*09b0*/  @!P6 LDS R11, [UR4+0x838] ;  /* 0x00083804ff0be984 */ /* 0x000e640008000800 */
[----:B-1----:R-:W-:-:S02]  /*09c0*/  @!P6 IMAD.IADD R10, R10, 0x1, R11 ;  /* 0x000000010a0ae824 */ /* 0x002fc400078e020b */
[----:B------:R1:W-:Y:S04]  /*09d0*/  @!P6 STS [UR4+0x418], R11 ;  /* 0x0004180bff00e988 */ /* 0x0003e80008000804 */
[----:B------:R1:W-:Y:S01]  /*09e0*/  @!P6 STS [UR4+0x838], R10 ;  /* 0x0008380aff00e988 */ /* 0x0003e20008000804 */
[----:B------:R-:W-:Y:S01]  /*09f0*/  BAR.SYNC.DEFER_BLOCKING 0x0 ;  /* 0x0000000000007b1d */ /* 0x000fe20000010000 */
[----:B------:R-:W-:-:S13]  /*0a00*/  ISETP.GT.U32.AND P6, PT, R2, 0x1, PT ;  /* 0x000000010200780c */ /* 0x000fda0003fc4070 */
[----:B-1----:R-:W-:Y:S05]  /*0a10*/  @P6 BRA `(.L_x_45) ;  /* 0x0000000000306947 */ /* 0x002fea0003800000 */
[----:B------:R-:W-:-:S04]  /*0a20*/  IMAD.SHL.U32 R10, R8, 0x80, RZ ;  /* 0x00000080080a7824 */ /* 0x000fc800078e00ff */
[----:B------:R-:W-:Y:S01]  /*0a30*/  VIADD R11, R10, 0xffffffff ;  /* 0xffffffff0a0b7836 */ /* 0x000fe20000000000 */
[----:B0-----:R-:W-:-:S04]  /*0a40*/  SHF.R.U32.HI R12, RZ, 0x5, R10 ;  /* 0x00000005ff0c7819 */ /* 0x001fc8000001160a */
[----:B------:R-:W-:Y:S01]  /*0a50*/  LEA.HI R11, R11, R10, RZ, 0x1b ;  /* 0x0000000a0b0b7211 */ /* 0x000fe200078fd8ff */
[----:B------:R-:W-:-:S03]  /*0a60*/  IMAD R12, R9, 0x80, R12 ;  /* 0x00000080090c7824 */ /* 0x000fc600078e020c */
[----:B------:R-:W-:Y:S02]  /*0a70*/  LEA R14, R11, UR4, 0x2 ;  /* 0x000000040b0e7c11 */ /* 0x000fe4000f8e10ff */
[----:B------:R-:W-:-:S03]  /*0a80*/  LEA R13, R12, UR4, 0x2 ;  /* 0x000000040c0d7c11 */ /* 0x000fc6000f8e10ff */
[----:B------:R-:W-:Y:S04]  /*0a90*/  LDS R10, [R14+-0x4] ;  /* 0xfffffc000e0a7984 */ /* 0x000fe80000000800 */
[----:B------:R-:W0:Y:S02]  /*0aa0*/  LDS R11, [R13+0x8] ;  /* 0x000008000d0b7984 */ /* 0x000e240000000800 */
[----:B0-----:R-:W-:Y:S02]  /*0ab0*/  IMAD.IADD R10, R10, 0x1, R11 ;  /* 0x000000010a0a7824 */ /* 0x001fe400078e020b */
[----:B------:R1:W-:Y:S04]  /*0ac0*/  STS [R14+-0x4], R11 ;  /* 0xfffffc0b0e007388 */ /* 0x0003e80000000800 */
[----:B------:R1:W-:Y:S02]  /*0ad0*/  STS [R13+0x8], R10 ;  /* 0x0000080a0d007388 */ /* 0x0003e40000000800 */
.L_x_45:
[----:B------:R-:W-:Y:S05]  /*0ae0*/  BSYNC.RECONVERGENT B0 ;  /* 0x0000000000007941 */ /* 0x000fea0003800200 */
.L_x_44:
[----:B------:R-:W-:Y:S06]  /*0af0*/  BAR.SYNC.DEFER_BLOCKING 0x0 ;  /* 0x0000000000007b1d */ /* 0x000fec0000010000 */
[----:B------:R-:W-:Y:S04]  /*0b00*/  BSSY.RECONVERGENT B0, `(.L_x_46) ;  /* 0x000000e000007945 */ /* 0x000fe80003800200 */
[----:B------:R-:W-:Y:S05]  /*0b10*/  @P5 BRA `(.L_x_47) ;  /* 0x0000000000305947 */ /* 0x000fea0003800000 */
[----:B-1----:R-:W-:-:S04]  /*0b20*/  IMAD.SHL.U32 R10, R8, 0x40, RZ ;  /* 0x00000040080a7824 */ /* 0x002fc800078e00ff */
[----:B------:R-:W-:Y:S01]  /*0b30*/  VIADD R11, R10, 0xffffffff ;  /* 0xffffffff0a0b7836 */ /* 0x000fe20000000000 */
[----:B0-----:R-:W-:-:S04]  /*0b40*/  SHF.R.U32.HI R12, RZ, 0x5, R10 ;  /* 0x00000005ff0c7819 */ /* 0x001fc8000001160a */
[----:B------:R-:W-:Y:S01]  /*0b50*/  LEA.HI R11, R11, R10, RZ, 0x1b ;  /* 0x0000000a0b0b7211 */ /* 0x000fe200078fd8ff */
[----:B------:R-:W-:-:S03]  /*0b60*/  IMAD R12, R9, 0x40, R12 ;  /* 0x00000040090c7824 */ /* 0x000fc600078e020c */
[----:B------:R-:W-:Y:S02]  /*0b70*/  LEA R14, R11, UR4, 0x2 ;  /* 0x000000040b0e7c11 */ /* 0x000fe4000f8e10ff */
[----:B------:R-:W-:-:S03]  /*0b80*/  LEA R13, R12, UR4, 0x2 ;  /* 0x000000040c0d7c11 */ /* 0x000fc6000f8e10ff */
[----:B------:R-:W-:Y:S04]  /*0b90*/  LDS R10, [R14+-0x4] ;  /* 0xfffffc000e0a7984 */ /* 0x000fe80000000800 */
[----:B------:R-:W0:Y:S02]  /*0ba0*/  LDS R11, [R13] ;  /* 0x000000000d0b7984 */ /* 0x000e240000000800 */
[----:B0-----:R-:W-:Y:S02]  /*0bb0*/  IMAD.IADD R10, R10, 0x1, R11 ;  /* 0x000000010a0a7824 */ /* 0x001fe400078e020b */
[----:B------:R2:W-:Y:S04]  /*0bc0*/  STS [R14+-0x4], R11 ;  /* 0xfffffc0b0e007388 */ /* 0x0005e80000000800 */
[----:B------:R2:W-:Y:S02]  /*0bd0*/  STS [R13], R10 ;  /* 0x0000000a0d007388 */ /* 0x0005e40000000800 */
.L_x_47:
[----:B------:R-:W-:Y:S05]  /*0be0*/  BSYNC.RECONVERGENT B0 ;  /* 0x0000000000007941 */ /* 0x000fea0003800200 */
.L_x_46:
[----:B------:R-:W-:Y:S06]  /*0bf0*/  BAR.SYNC.DEFER_BLOCKING 0x0 ;  /* 0x0000000000007b1d */ /* 0x000fec0000010000 */
[----:B------:R-:W-:Y:S04]  /*0c00*/  BSSY.RECONVERGENT B0, `(.L_x_48) ;  /* 0x000000d000007945 */ /* 0x000fe80003800200 */
[----:B------:R-:W-:Y:S05]  /*0c10*/  @P4 BRA `(.L_x_49) ;  /* 0x00000000002c4947 */ /* 0x000fea0003800000 */
[----:B-12---:R-:W-:Y:S02]  /*0c20*/  IMAD.SHL.U32 R10, R8, 0x20, RZ ;  /* 0x00000020080a7824 */ /* 0x006fe400078e00ff */
[----:B0-----:R-:W-:Y:S02]  /*0c30*/  IMAD R12, R9, 0x20, R8 ;  /* 0x00000020090c7824 */ /* 0x001fe400078e0208 */
[----:B------:R-:W-:-:S03]  /*0c40*/  VIADD R11, R10, 0xffffffff ;  /* 0xffffffff0a0b7836 */ /* 0x000fc60000000000 */
[----:B------:R-:W-:Y:S02]  /*0c50*/  LEA R13, R12, UR4, 0x2 ;  /* 0x000000040c0d7c11 */ /* 0x000fe4000f8e10ff */
[----:B------:R-:W-:-:S04]  /*0c60*/  LEA.HI R11, R11, R10, RZ, 0x1b ;  /* 0x0000000a0b0b7211 */ /* 0x000fc800078fd8ff */
[----:B------:R-:W-:Y:S02]  /*0c70*/  LEA R12, R11, UR4, 0x2 ;  /* 0x000000040b0c7c11 */ /* 0x000fe4000f8e10ff */
[----:B------:R-:W0:Y:S04]  /*0c80*/  LDS R11, [R13+-0x4] ;  /* 0xfffffc000d0b7984 */ /* 0x000e280000000800 */
[----:B------:R-:W1:Y:S04]  /*0c90*/  LDS R10, [R12+-0x4] ;  /* 0xfffffc000c0a7984 */ /* 0x000e680000000800 */
[----:B0-----:R3:W-:Y:S01]  /*0ca0*/  STS [R12+-0x4], R11 ;  /* 0xfffffc0b0c007388 */ /* 0x0017e20000000800 */
[----:B-1----:R-:W-:-:S05]  /*0cb0*/  IMAD.IADD R10, R10, 0x1, R11 ;  /* 0x000000010a0a7824 */ /* 0x002fca00078e020b */
[----:B------:R3:W-:Y:S02]  /*0cc0*/  STS [R13+-0x4], R10 ;  /* 0xfffffc0a0d007388 */ /* 0x0007e40000000800 */
.L_x_49:
[----:B------:R-:W-:Y:S05]  /*0cd0*/  BSYNC.RECONVERGENT B0 ;  /* 0x0000000000007941 */ /* 0x000fea0003800200 */
.L_x_48:
        /* <DEDUP_REMOVED lines=10> */
[----:B------:R-:W0:Y:S04]  /*0d80*/  LDS R11, [R13+-0x4] ;  /* 0xfffffc000d0b7984 */ /* 0x000e280000000800 */
[----:B------:R-:W1:Y:S04]  /*0d90*/  LDS R10, [R12+-0x4] ;  /* 0xfffffc000c0a7984 */ /* 0x000e680000000800 */
[----:B0-----:R4:W-:Y:S01]  /*0da0*/  STS [R12+-0x4], R11 ;  /* 0xfffffc0b0c007388 */ /* 0x0019e20000000800 */
[----:B-1----:R-:W-:-:S05]  /*0db0*/  IMAD.IADD R10, R10, 0x1, R11 ;  /* 0x000000010a0a7824 */ /* 0x002fca00078e020b */
[----:B------:R4:W-:Y:S02]  /*0dc0*/  STS [R13+-0x4], R10 ;  /* 0xfffffc0a0d007388 */ /* 0x0009e40000000800 */
.L_x_51:
[----:B------:R-:W-:Y:S05]  /*0dd0*/  BSYNC.RECONVERGENT B0 ;  /* 0x0000000000007941 */ /* 0x000fea0003800200 */
.L_x_50:
[----:B------:R-:W-:Y:S06]  /*0de0*/  BAR.SYNC.DEFER_BLOCKING 0x0 ;  /* 0x0000000000007b1d */ /* 0x000fec0000010000 */
[----:B------:R-:W-:Y:S04]  /*0df0*/  BSSY.RECONVERGENT B0, `(.L_x_52) ;  /* 0x000000e000007945 */ /* 0x000fe80003800200 */
[----:B------:R-:W-:Y:S05]  /*0e00*/  @P2 BRA `(.L_x_53) ;  /* 0x0000000000302947 */ /* 0x000fea0003800000 */
[----:B-1234-:R-:W-:Y:S02]  /*0e10*/  IMAD.SHL.U32 R10, R8, 0x8, RZ ;  /* 0x00000008080a7824 */ /* 0x01efe400078e00ff */
        /* <DEDUP_REMOVED lines=11> */
.L_x_53:
[----:B------:R-:W-:Y:S05]  /*0ed0*/  BSYNC.RECONVERGENT B0 ;  /* 0x0000000000007941 */ /* 0x000fea0003800200 */
.L_x_52:
        /* <DEDUP_REMOVED lines=16> */
.L_x_55:
[----:B------:R-:W-:Y:S05]  /*0fe0*/  BSYNC.RECONVERGENT B0 ;  /* 0x0000000000007941 */ /* 0x000fea0003800200 */
.L_x_54:
        /* <DEDUP_REMOVED lines=15> */
.L_x_57:
[----:B------:R-:W-:Y:S05]  /*10e0*/  BSYNC.RECONVERGENT B0 ;  /* 0x0000000000007941 */ /* 0x000fea0003800200 */
.L_x_56:
[----:B------:R-:W-:Y:S06]  /*10f0*/  BAR.SYNC.DEFER_BLOCKING 0x0 ;  /* 0x0000000000007b1d */ /* 0x000fec0000010000 */
[----:B------:R-:W5:Y:S01]  /*1100*/  LDCU.64 UR8, c[0x0][0x380] ;  /* 0x00007000ff0877ac */ /* 0x000f620008000a00 */
[----:B0-----:R-:W-:Y:S04]  /*1110*/  @!P0 LDS R2, [R6] ;  /* 0x0000000006028984 */ /* 0x001fe80000000800 */
[----:B------:R-:W0:Y:S02]  /*1120*/  @!P0 LDS R9, [R7+0x4] ;  /* 0x0000040007098984 */ /* 0x000e240000000800 */
[----:B0-----:R-:W-:-:S02]  /*1130*/  @!P0 IMAD.IADD R8, R2, 0x1, R9 ;  /* 0x0000000102088824 */ /* 0x001fc400078e0209 */
[----:B------:R-:W-:Y:S04]  /*1140*/  @!P0 STS [R6], R9 ;  /* 0x0000000906008388 */ /* 0x000fe80000000800 */
[----:B------:R-:W-:Y:S01]  /*1150*/  @!P0 STS [R7+0x4], R8 ;  /* 0x0000040807008388 */ /* 0x000fe20000000800 */
[----:B------:R-:W-:Y:S01]  /*1160*/  BAR.SYNC.DEFER_BLOCKING 0x0 ;  /* 0x0000000000007b1d */ /* 0x000fe20000010000 */
[----:B-----5:R-:W-:-:S04]  /*1170*/  IADD3 R2, P0, PT, R3, UR8, RZ ;  /* 0x0000000803027c10 */ /* 0x020fc8000ff1e0ff */
[----:B------:R-:W-:Y:S01]  /*1180*/  IADD3.X R3, PT, PT, R0, UR9, RZ, P0, !PT ;  /* 0x0000000900037c10 */ /* 0x000fe200087fe4ff */
[----:B-1234-:R-:W0:Y:S04]  /*1190*/  LDS R11, [R4] ;  /* 0x00000000040b7984 */ /* 0x01ee280000000800 */
[----:B------:R-:W1:Y:S04]  /*11a0*/  LDS R5, [R5+0x400] ;  /* 0x0004000005057984 */ /* 0x000e680000000800 */
[----:B0-----:R-:W-:Y:S04]  /*11b0*/  STG.E desc[UR6][R2.64], R11 ;  /* 0x0000000b02007986 */ /* 0x001fe8000c101906 */
[----:B-1----:R-:W-:Y:S01]  /*11c0*/  STG.E desc[UR6][R2.64+0x400], R5 ;  /* 0x0004000502007986 */ /* 0x002fe2000c101906 */
[----:B------:R-:W-:Y:S05]  /*11d0*/  EXIT ;  /* 0x000000000000794d */ /* 0x000fea0003800000 */
.L_x_58:
        /* <DEDUP_REMOVED lines=10> */
.L_x_122:


//--------------------- .text._Z4scanIiEvPT_PKS0_ --------------------------
	.section	.text._Z4scanIiEvPT_PKS0_,"ax",@progbits
	.align	128
        .global         _Z4scanIiEvPT_PKS0_
        .type           _Z4scanIiEvPT_PKS0_,@function
        .size           _Z4scanIiEvPT_PKS0_,(.L_x_123 - _Z4scanIiEvPT_PKS0_)
        .other          _Z4scanIiEvPT_PKS0_,@"STO_CUDA_ENTRY STV_DEFAULT"
_Z4scanIiEvPT_PKS0_:
.text._Z4scanIiEvPT_PKS0_:
        /* <DEDUP_REMOVED lines=12> */
[----:B---3--:R-:W2:Y:S04]  /*00c0*/  LDG.E.CONSTANT R8, desc[UR6][R6.64] ;  /* 0x0000000606087981 */ /* 0x008ea8000c1e9900 */
[----:B------:R-:W2:Y:S01]  /*00d0*/  LDG.E.CONSTANT R9, desc[UR6][R6.64+0x4] ;  /* 0x0000040606097981 */ /* 0x000ea2000c1e9900 */
[----:B------:R-:W0:Y:S01]  /*00e0*/  S2UR UR5, SR_CgaCtaId ;  /* 0x00000000000579c3 */ /* 0x000e220000008800 */
[----:B------:R-:W-:Y:S01]  /*00f0*/  UMOV UR4, 0x400 ;  /* 0x0000040000047882 */ /* 0x000fe20000000000 */
[----:B------:R-:W-:Y:S01]  /*0100*/  ISETP.GT.U32.AND P1, PT, R12, 0xff, PT ;  /* 0x000000ff0c00780c */ /* 0x000fe20003f24070 */
[----:B------:R-:W-:Y:S01]  /*0110*/  VIADD R4, R4, 0x1 ;  /* 0x0000000104047836 */ /* 0x000fe20000000000 */
[C---:B------:R-:W-:Y:S02]  /*0120*/  ISETP.GT.U32.AND P0, PT, R12.reuse, 0x7f, PT ;  /* 0x0000007f0c00780c */ /* 0x040fe40003f04070 */
[----:B------:R-:W-:-:S02]  /*0130*/  ISETP.GT.U32.AND P2, PT, R12, 0x1f, PT ;  /* 0x0000001f0c00780c */ /* 0x000fc40003f44070 */
[C---:B------:R-:W-:Y:S02]  /*0140*/  ISETP.GT.U32.AND P3, PT, R12.reuse, 0xf, PT ;  /* 0x0000000f0c00780c */ /* 0x040fe40003f64070 */
[C---:B------:R-:W-:Y:S02]  /*0150*/  ISETP.GT.U32.AND P4, PT, R12.reuse, 0x7, PT ;  /* 0x000000070c00780c */ /* 0x040fe40003f84070 */
[C---:B------:R-:W-:Y:S02]  /*0160*/  ISETP.GT.U32.AND P5, PT, R12.reuse, 0x3, PT ;  /* 0x000000030c00780c */ /* 0x040fe40003fa4070 */
[----:B------:R-:W-:Y:S02]  /*0170*/  ISETP.GT.U32.AND P6, PT, R12, 0x1, PT ;  /* 0x000000010c00780c */ /* 0x000fe40003fc4070 */
[----:B------:R-:W-:Y:S01]  /*0180*/  P2R R15, PR, RZ, 0x1 ;  /* 0x00000001ff0f7803 */ /* 0x000fe20000000000 */
[----:B0-----:R-:W-:-:S06]  /*0190*/  ULEA UR4, UR5, UR4, 0x18 ;  /* 0x0000000405047291 */ /* 0x001fcc000f8ec0ff */
[----:B------:R-:W-:Y:S02]  /*01a0*/  LEA R2, R12, UR4, 0x3 ;  /* 0x000000040c027c11 */ /* 0x000fe4000f8e18ff */
[----:B------:R-:W-:-:S03]  /*01b0*/  LEA R5, R4, UR4, 0x3 ;  /* 0x0000000404057c11 */ /* 0x000fc6000f8e18ff */
[----:B--2---:R-:W-:Y:S01]  /*01c0*/  STS.64 [R2], R8 ;  /* 0x0000000802007388 */ /* 0x004fe20000000a00 */
[----:B------:R-:W-:Y:S06]  /*01d0*/  BAR.SYNC.DEFER_BLOCKING 0x0 ;  /* 0x0000000000007b1d */ /* 0x000fec0000010000 */
[----:B------:R-:W0:Y:S02]  /*01e0*/  @!P1 LDS.64 R10, [R2] ;  /* 0x00000000020a9984 */ /* 0x000e240000000a00 */
[----:B0-----:R-:W-:-:S05]  /*01f0*/  @!P1 IMAD.IADD R11, R10, 0x1, R11 ;  /* 0x000000010a0b9824 */ /* 0x001fca00078e020b */
[----:B------:R-:W-:Y:S01]  /*0200*/  @!P1 STS [R2+0x4], R11 ;  /* 0x0000040b02009388 */ /* 0x000fe20000000800 */
[----:B------:R-:W-:Y:S01]  /*0210*/  BAR.SYNC.DEFER_BLOCKING 0x0 ;  /* 0x0000000000007b1d */ /* 0x000fe20000010000 */
[----:B------:R-:W-:-:S05]  /*0220*/  ISETP.GT.U32.AND P1, PT, R12, 0x3f, PT ;  /* 0x0000003f0c00780c */ /* 0x000fca0003f24070 */
[----:B------:R-:W-:Y:S04]  /*0230*/  @!P0 LDS R6, [R5+-0x4] ;  /* 0xfffffc0005068984 */ /* 0x000fe80000000800 */
[----:B------:R-:W0:Y:S02]  /*0240*/  @!P0 LDS R7, [R5+0x4] ;  /* 0x0000040005078984 */ /* 0x000e240000000800 */
[----:B0-----:R-:W-:Y:S02]  /*0250*/  @!P0 IMAD.IADD R8, R6, 0x1, R7 ;  /* 0x0000000106088824 */ /* 0x001fe400078e0207 */
[----:B------:R-:W-:-:S03]  /*0260*/  IMAD R6, R4, 0x8, R5 ;  /* 0x0000000804067824 */ /* 0x000fc600078e0205 */
[----:B------:R0:W-:Y:S01]  /*0270*/  @!P0 STS [R5+0x4], R8 ;  /* 0x0000040805008388 */ /* 0x0001e20000000800 */
[----:B------:R-:W-:Y:S01]  /*0280*/  BAR.SYNC.DEFER_BLOCKING 0x0 ;  /* 0x0000000000007b1d */ /* 0x000fe20000010000 */
[----:B------:R-:W-:Y:S01]  /*0290*/  ISETP.NE.AND P0, PT, R12, RZ, PT ;  /* 0x000000ff0c00720c */ /* 0x000fe20003f05270 */
[----:B0-----:R-:W-:-:S04]  /*02a0*/  IMAD R8, R4, 0x38, R5 ;  /* 0x0000003804087824 */ /* 0x001fc800078e0205 */
[----:B------:R-:W-:Y:S04]  /*02b0*/  @!P1 LDS R7, [R6+-0x4] ;  /* 0xfffffc0006079984 */ /* 0x000fe80000000800 */
[----:B------:R-:W0:Y:S02]  /*02c0*/  @!P1 LDS R10, [R6+0xc] ;  /* 0x00000c00060a9984 */ /* 0x000e240000000800 */
[----:B0-----:R-:W-:Y:S02]  /*02d0*/  @!P1 IMAD.IADD R9, R7, 0x1, R10 ;  /* 0x0000000107099824 */ /* 0x001fe400078e020a */
[----:B------:R-:W-:-:S03]  /*02e0*/  IMAD R7, R4, 0x18, R5 ;  /* 0x0000001804077824 */ /* 0x000fc600078e0205 */
[----:B------:R0:W-:Y:S01]  /*02f0*/  @!P1 STS [R6+0xc], R9 ;  /* 0x00000c0906009388 */ /* 0x0001e20000000800 */
[----:B------:R-:W-:Y:S01]  /*0300*/  BAR.SYNC.DEFER_BLOCKING 0x0 ;  /* 0x0000000000007b1d */ /* 0x000fe20000010000 */
[----:B0-----:R-:W-:-:S05]  /*0310*/  IMAD R9, R4, 0x78, R5 ;  /* 0x0000007804097824 */ /* 0x001fca00078e0205 */
[----:B------:R-:W-:Y:S04]  /*0320*/  @!P2 LDS R10, [R7+-0x4] ;  /* 0xfffffc00070aa984 */ /* 0x000fe80000000800 */
[----:B------:R-:W0:Y:S02]  /*0330*/  @!P2 LDS R11, [R7+0x1c] ;  /* 0x00001c00070ba984 */ /* 0x000e240000000800 */
[----:B0-----:R-:W-:-:S05]  /*0340*/  @!P2 IMAD.IADD R10, R10, 0x1, R11 ;  /* 0x000000010a0aa824 */ /* 0x001fca00078e020b */
[----:B------:R0:W-:Y:S01]  /*0350*/  @!P2 STS [R7+0x1c], R10 ;  /* 0x00001c0a0700a388 */ /* 0x0001e20000000800 */
[----:B------:R-:W-:Y:S01]  /*0360*/  BAR.SYNC.DEFER_BLOCKING 0x0 ;  /* 0x0000000000007b1d */ /* 0x000fe20000010000 */
[C-C-:B0-----:R-:W-:Y:S02]  /*0370*/  IMAD R10, R4.reuse, 0xf8, R5.reuse ;  /* 0x000000f8040a7824 */ /* 0x141fe400078e0205 */
[----:B------:R-:W-:-:S03]  /*0380*/  IMAD R4, R4, 0x1f8, R5 ;  /* 0x000001f804047824 */ /* 0x000fc600078e0205 */
[----:B------:R-:W-:Y:S04]  /*0390*/  @!P3 LDS R11, [R8+-0x4] ;  /* 0xfffffc00080bb984 */ /* 0x000fe80000000800 */
[----:B------:R-:W0:Y:S02]  /*03a0*/  @!P3 LDS R14, [R8+0x3c] ;  /* 0x00003c00080eb984 */ /* 0x000e240000000800 */
[----:B0-----:R-:W-:-:S05]  /*03b0*/  @!P3 IMAD.IADD R11, R11, 0x1, R14 ;  /* 0x000000010b0bb824 */ /* 0x001fca00078e020e */
[----:B------:R-:W-:Y:S01]  /*03c0*/  @!P3 STS [R8+0x3c], R11 ;  /* 0x00003c0b0800b388 */ /* 0x000fe20000000800 */
[----:B------:R-:W-:Y:S06]  /*03d0*/  BAR.SYNC.DEFER_BLOCKING 0x0 ;  /* 0x0000000000007b1d */ /* 0x000fec0000010000 */
        /* <DEDUP_REMOVED lines=15> */
[----:B------:R-:W-:Y:S02]  /*04d0*/  @!P0 STS [UR4+0x7fc], RZ ;  /* 0x0007fcffff008988 */ /* 0x000fe40008000804 */
[----:B------:R-:W-:Y:S06]  /*04e0*/  BAR.SYNC.DEFER_BLOCKING 0x0 ;  /* 0x0000000000007b1d */ /* 0x000fec0000010000 */
[----:B------:R-:W0:Y:S04]  /*04f0*/  @!P0 LDS R14, [UR4+0x3fc] ;  /* 0x0003fc04ff0e8984 */ /* 0x000e280008000800 */
[----:B------:R-:W1:Y:S01]  /*0500*/  @!P0 LDS R13, [UR4+0x7fc] ;  /* 0x0007fc04ff0d8984 */ /* 0x000e620008000800 */
[----:B0-----:R-:W-:-:S02]  /*0510*/  @!P0 I2FP.F32.S32 R14, R14 ;  /* 0x0000000e000e8245 */ /* 0x001fc40000201400 */
[----:B-1----:R-:W-:Y:S01]  /*0520*/  @!P0 I2FP.F32.S32 R17, R13 ;  /* 0x0000000d00118245 */ /* 0x002fe20000201400 */
[----:B------:R-:W-:Y:S04]  /*0530*/  @!P0 STS [UR4+0x3fc], R13 ;  /* 0x0003fc0dff008988 */ /* 0x000fe80008000804 */
[----:B------:R-:W-:-:S06]  /*0540*/  @!P0 FADD R14, R14, R17 ;  /* 0x000000110e0e8221 */ /* 0x000fcc0000000000 */
[----:B------:R-:W0:Y:S02]  /*0550*/  @!P0 F2I.TRUNC.NTZ R14, R14 ;  /* 0x0000000e000e8305 */ /* 0x000e24000020f100 */
[----:B0-----:R-:W-:Y:S01]  /*0560*/  @!P0 STS [UR4+0x7fc], R14 ;  /* 0x0007fc0eff008988 */ /* 0x001fe20008000804 */
[----:B------:R-:W-:Y:S01]  /*0570*/  BAR.SYNC.DEFER_BLOCKING 0x0 ;  /* 0x0000000000007b1d */ /* 0x000fe20000010000 */
[----:B------:R-:W-:-:S05]  /*0580*/  ISETP.NE.AND P0, PT, R15, RZ, PT ;  /* 0x000000ff0f00720c */ /* 0x000fca0003f05270 */
[----:B------:R-:W0:Y:S01]  /*0590*/  LDCU.64 UR4, c[0x0][0x380] ;  /* 0x00007000ff0477ac */ /* 0x000e220008000a00 */
[----:B------:R-:W1:Y:S04]  /*05a0*/  @!P6 LDS R11, [R4+-0x4] ;  /* 0xfffffc00040be984 */ /* 0x000e680000000800 */
[----:B------:R-:W2:Y:S01]  /*05b0*/  @!P6 LDS R15, [R4+0x1fc] ;  /* 0x0001fc00040fe984 */ /* 0x000ea20000000800 */
[----:B-1----:R-:W-:Y:S02]  /*05c0*/  @!P6 I2FP.F32.S32 R11, R11 ;  /* 0x0000000b000be245 */ /* 0x002fe40000201400 */
[----:B--2---:R-:W-:Y:S01]  /*05d0*/  @!P6 I2FP.F32.S32 R16, R15 ;  /* 0x0000000f0010e245 */ /* 0x004fe20000201400 */
[----:B------:R-:W-:Y:S04]  /*05e0*/  @!P6 STS [R4+-0x4], R15 ;  /* 0xfffffc0f0400e388 */ /* 0x000fe80000000800 */
[----:B------:R-:W-:-:S06]  /*05f0*/  @!P6 FADD R11, R11, R16 ;  /* 0x000000100b0be221 */ /* 0x000fcc0000000000 */
[----:B------:R-:W1:Y:S02]  /*0600*/  @!P6 F2I.TRUNC.NTZ R11, R11 ;  /* 0x0000000b000be305 */ /* 0x000e64000020f100 */
[----:B-1----:R-:W-:Y:S01]  /*0610*/  @!P6 STS [R4+0x1fc], R11 ;  /* 0x0001fc0b0400e388 */ /* 0x002fe20000000800 */
[----:B------:R-:W-:Y:S06]  /*0620*/  BAR.SYNC.DEFER_BLOCKING 0x0 ;  /* 0x0000000000007b1d */ /* 0x000fec0000010000 */
[----:B------:R-:W1:Y:S04]  /*0630*/  @!P5 LDS R13, [R10+-0x4] ;  /* 0xfffffc000a0dd984 */ /* 0x000e680000000800 */
[----:B------:R-:W2:Y:S01]  /*0640*/  @!P5 LDS R17, [R10+0xfc] ;  /* 0x0000fc000a11d984 */ /* 0x000ea20000000800 */
[----:B-1----:R-:W-:-:S02]  /*0650*/  @!P5 I2FP.F32.S32 R13, R13 ;  /* 0x0000000d000dd245 */ /* 0x002fc40000201400 */
        /* <DEDUP_REMOVED lines=20> */
[----:B------:R-:W-:-:S04]  /*07a0*/  @!P3 FADD R10, R10, R13 ;  /* 0x0000000d0a0ab221 */ /* 0x000fc80000000000 */
        /* <DEDUP_REMOVED lines=20> */
[----:B------:R-:W-:Y:S01]  /*08f0*/  BAR.SYNC.DEFER_BLOCKING 0x0 ;  /* 0x0000000000007b1d */ /* 0x000fe20000010000 */
[----:B------:R-:W-:-:S05]  /*0900*/  ISETP.GE.U32.AND P1, PT, R12, 0x100, PT ;  /* 0x000001000c00780c */ /* 0x000fca0003f26070 */
        /* <DEDUP_REMOVED lines=9> */
[----:B------:R-:W-:Y:S04]  /*09a0*/  @P1 LDS.64 R8, [R2] ;  /* 0x0000000002081984 */ /* 0x000fe80000000a00 */
[----:B------:R-:W1:Y:S02]  /*09b0*/  @!P1 LDS.64 R6, [R2] ;  /* 0x0000000002069984 */ /* 0x000e640000000a00 */
[----:B-1----:R-:W-:Y:S01]  /*09c0*/  @!P1 IMAD.MOV.U32 R8, RZ, RZ, R7 ;  /* 0x000000ffff089224 */ /* 0x002fe200078e0007 */
[----:B------:R-:W-:-:S04]  /*09d0*/  @!P1 I2FP.F32.S32 R6, R6 ;  /* 0x0000000600069245 */ /* 0x000fc80000201400 */
[----:B------:R-:W-:-:S05]  /*09e0*/  @!P1 I2FP.F32.S32 R7, R8 ;  /* 0x0000000800079245 */ /* 0x000fca0000201400 */
[----:B------:R-:W-:Y:S01]  /*09f0*/  @!P1 FADD R11, R6, R7 ;  /* 0x00000007060b9221 */ /* 0x000fe20000000000 */
[----:B0-----:R-:W-:-:S03]  /*0a00*/  IADD3 R6, P0, PT, R3, UR4, RZ ;  /* 0x0000000403067c10 */ /* 0x001fc6000ff1e0ff */
[----:B------:R-:W0:Y:S01]  /*0a10*/  @!P1 F2I.TRUNC.NTZ R9, R11 ;  /* 0x0000000b00099305 */ /* 0x000e22000020f100 */
[----:B------:R-:W-:-:S05]  /*0a20*/  IADD3.X R7, PT, PT, R0, UR5, RZ, P0, !PT ;  /* 0x0000000500077c10 */ /* 0x000fca00087fe4ff */
[----:B------:R-:W-:Y:S04]  /*0a30*/  STG.E desc[UR6][R6.64], R8 ;  /* 0x0000000806007986 */ /* 0x000fe8000c101906 */
[----:B0-----:R-:W-:Y:S04]  /*0a40*/  @!P1 STS.64 [R2], R8 ;  /* 0x0000000802009388 */ /* 0x001fe80000000a00 */
[----:B------:R-:W-:Y:S01]  /*0a50*/  STG.E desc[UR6][R6.64+0x4], R9 ;  /* 0x0000040906007986 */ /* 0x000fe2000c101906 */
[----:B------:R-:W-:Y:S05]  /*0a60*/  EXIT ;  /* 0x000000000000794d */ /* 0x000fea0003800000 */
.L_x_59:
        /* <DEDUP_REMOVED lines=9> */
.L_x_123:


//--------------------- .text._Z9scan_bcaoIsEvPT_PKS0_ --------------------------
	.section	.text._Z9scan_bcaoIsEvPT_PKS0_,"ax",@progbits
	.align	128
        .global         _Z9scan_bcaoIsEvPT_PKS0_
        .type           _Z9scan_bcaoIsEvPT_PKS0_,@function
        .size           _Z9scan_bcaoIsEvPT_PKS0_,(.L_x_124 - _Z9scan_bcaoIsEvPT_PKS0_)
        .other          _Z9scan_bcaoIsEvPT_PKS0_,@"STO_CUDA_ENTRY STV_DEFAULT"
_Z9scan_bcaoIsEvPT_PKS0_:
.text._Z9scan_bcaoIsEvPT_PKS0_:
        /* <DEDUP_REMOVED lines=11> */
[----:B--2---:R-:W2:Y:S04]  /*00b0*/  LDG.E.U16.CONSTANT R9, desc[UR6][R6.64] ;  /* 0x0000000606097981 */ /* 0x004ea8000c1e9500 */
[----:B------:R0:W3:Y:S01]  /*00c0*/  LDG.E.U16.CONSTANT R8, desc[UR6][R6.64+0x200] ;  /* 0x0002000606087981 */ /* 0x0000e2000c1e9500 */
        /* <DEDUP_REMOVED lines=21> */
[----:B--2---:R0:W-:Y:S04]  /*0220*/  STS.U16 [R4], R9 ;  /* 0x0000000904007388 */ /* 0x0041e80000000400 */
[----:B---3--:R1:W-:Y:S01]  /*0230*/  STS.U16 [R5+0x200], R8 ;  /* 0x0002000805007388 */ /* 0x0083e20000000400 */
[----:B------:R-:W-:Y:S01]  /*0240*/  BAR.SYNC.DEFER_BLOCKING 0x0 ;  /* 0x0000000000007b1d */ /* 0x000fe20000010000 */
[C---:B0-----:R-:W-:Y:S01]  /*0250*/  VIADD R9, R11.reuse, 0x2 ;  /* 0x000000020b097836 */ /* 0x041fe20000000000 */
[----:B-1----:R-:W-:Y:S01]  /*0260*/  P2R R8, PR, RZ, 0x40 ;  /* 0x00000040ff087803 */ /* 0x002fe20000000000 */
[----:B------:R-:W-:-:S03]  /*0270*/  VIADD R8, R11, 0x1 ;  /* 0x000000010b087836 */ /* 0x000fc60000000000 */
[----:B------:R-:W-:Y:S04]  /*0280*/  @!P0 LDS.U16 R10, [R6] ;  /* 0x00000000060a8984 */ /* 0x000fe80000000400 */
[----:B------:R-:W0:Y:S02]  /*0290*/  @!P0 LDS.U16 R13, [R7+0x2] ;  /* 0x00000200070d8984 */ /* 0x000e240000000400 */
[----:B0-----:R-:W-:-:S05]  /*02a0*/  @!P0 IMAD.IADD R10, R10, 0x1, R13 ;  /* 0x000000010a0a8824 */ /* 0x001fca00078e020d */
[----:B------:R0:W-:Y:S01]  /*02b0*/  @!P0 STS.U16 [R7+0x2], R10 ;  /* 0x0000020a07008388 */ /* 0x0001e20000000400 */
        /* <DEDUP_REMOVED lines=9> */
[----:B------:R-:W-:Y:S04]  /*0350*/  LDS.U16 R10, [R13+-0x2] ;  /* 0xfffffe000d0a7984 */ /* 0x000fe80000000400 */
[----:B------:R-:W0:Y:S02]  /*0360*/  LDS.U16 R11, [R11+-0x2] ;  /* 0xfffffe000b0b7984 */ /* 0x000e240000000400 */
[----:B0-----:R-:W-:-:S05]  /*0370*/  IMAD.IADD R10, R11, 0x1, R10 ;  /* 0x000000010b0a7824 */ /* 0x001fca00078e020a */
[----:B------:R1:W-:Y:S02]  /*0380*/  STS.U16 [R13+-0x2], R10 ;  /* 0xfffffe0a0d007388 */ /* 0x0003e40000000400 */
.L_x_61:
[----:B------:R-:W-:Y:S05]  /*0390*/  BSYNC.RECONVERGENT B0 ;  /* 0x0000000000007941 */ /* 0x000fea0003800200 */
.L_x_60:
        /* <DEDUP_REMOVED lines=14> */
.L_x_63:
[----:B------:R-:W-:Y:S05]  /*0480*/  BSYNC.RECONVERGENT B0 ;  /* 0x0000000000007941 */ /* 0x000fea0003800200 */
.L_x_62:
        /* <DEDUP_REMOVED lines=14> */
.L_x_65:
[----:B------:R-:W-:Y:S05]  /*0570*/  BSYNC.RECONVERGENT B0 ;  /* 0x0000000000007941 */ /* 0x000fea0003800200 */
.L_x_64:
        /* <DEDUP_REMOVED lines=14> */
.L_x_67:
[----:B------:R-:W-:Y:S05]  /*0660*/  BSYNC.RECONVERGENT B0 ;  /* 0x0000000000007941 */ /* 0x000fea0003800200 */
.L_x_66:
        /* <DEDUP_REMOVED lines=8> */
[----:B------:R-:W-:Y:S01]  /*06f0*/  LDS.U16 R10, [R12+-0x2] ;  /* 0xfffffe000c0a7984 */ /* 0x000fe20000000400 */
[----:B------:R-:W-:-:S06]  /*0700*/  LEA R11, R11, UR4, 0x1 ;  /* 0x000000040b0b7c11 */ /* 0x000fcc000f8e08ff */
[----:B------:R-:W0:Y:S02]  /*0710*/  LDS.U16 R11, [R11+-0x2] ;  /* 0xfffffe000b0b7984 */ /* 0x000e240000000400 */
[----:B0-----:R-:W-:-:S05]  /*0720*/  IMAD.IADD R13, R11, 0x1, R10 ;  /* 0x000000010b0d7824 */ /* 0x001fca00078e020a */
[----:B------:R0:W-:Y:S02]  /*0730*/  STS.U16 [R12+-0x2], R13 ;  /* 0xfffffe0d0c007388 */ /* 0x0001e40000000400 */
.L_x_69:
[----:B------:R-:W-:Y:S05]  /*0740*/  BSYNC.RECONVERGENT B0 ;  /* 0x0000000000007941 */ /* 0x000fea0003800200 */
.L_x_68:
        /* <DEDUP_REMOVED lines=10> */
[----:B------:R-:W-:Y:S04]  /*07f0*/  LDS.U16 R11, [R11+-0x2] ;  /* 0xfffffe000b0b7984 */ /* 0x000fe80000000400 */
[----:B------:R-:W0:Y:S02]  /*0800*/  LDS.U16 R10, [R12] ;  /* 0x000000000c0a7984 */ /* 0x000e240000000400 */
[----:B0-----:R-:W-:-:S05]  /*0810*/  IMAD.IADD R13, R11, 0x1, R10 ;  /* 0x000000010b0d7824 */ /* 0x001fca00078e020a */
[----:B------:R0:W-:Y:S02]  /*0820*/  STS.U16 [R12], R13 ;  /* 0x0000000d0c007388 */ /* 0x0001e40000000400 */
.L_x_71:
[----:B------:R-:W-:Y:S05]  /*0830*/  BSYNC.RECONVERGENT B0 ;  /* 0x0000000000007941 */ /* 0x000fea0003800200 */
.L_x_70:
        /* <DEDUP_REMOVED lines=12> */
[----:B------:R-:W-:Y:S04]  /*0900*/  LDS.U16 R11, [R11+-0x2] ;  /* 0xfffffe000b0b7984 */ /* 0x000fe80000000400 */
[----:B------:R-:W0:Y:S02]  /*0910*/  LDS.U16 R10, [R12+0x4] ;  /* 0x000004000c0a7984 */ /* 0x000e240000000400 */
[----:B0-----:R-:W-:-:S05]  /*0920*/  IMAD.IADD R13, R11, 0x1, R10 ;  /* 0x000000010b0d7824 */ /* 0x001fca00078e020a */
[----:B------:R0:W-:Y:S02]  /*0930*/  STS.U16 [R12+0x4], R13 ;  /* 0x0000040d0c007388 */ /* 0x0001e40000000400 */
.L_x_73:
[----:B------:R-:W-:Y:S05]  /*0940*/  BSYNC.RECONVERGENT B0 ;  /* 0x0000000000007941 */ /* 0x000fea0003800200 */
.L_x_72:
[----:B------:R-:W-:Y:S01]  /*0950*/  BAR.SYNC.DEFER_BLOCKING 0x0 ;  /* 0x0000000000007b1d */ /* 0x000fe20000010000 */
[----:B------:R-:W-:-:S05]  /*0960*/  ISETP.NE.AND P6, PT, R2, RZ, PT ;  /* 0x000000ff0200720c */ /* 0x000fca0003fc5270 */
[----:B------:R-:W-:Y:S08]  /*0970*/  BSSY.RECONVERGENT B0, `(.L_x_74) ;  /* 0x0000017000007945 */ /* 0x000ff00003800200 */
[----:B------:R-:W-:Y:S01]  /*0980*/  @!P6 STS.U16 [UR4+0x41c], RZ ;  /* 0x00041cffff00e988 */ /* 0x000fe20008000404 */
[----:B------:R-:W-:Y:S06]  /*0990*/  BAR.SYNC.DEFER_BLOCKING 0x0 ;  /* 0x0000000000007b1d */ /* 0x000fec0000010000 */
[----:B------:R-:W-:Y:S04]  /*09a0*/  @!P6 LDS.U16 R10, [UR4+0x20c] ;  /* 0x00020c04ff0ae984 */ /* 0x000fe80008000400 */
[----:B------:R-:W1:Y:S02]  /*09b0*/  @!P6 LDS.U16 R11, [UR4+0x41c] ;  /* 0x00041c04ff0be984 */ /* 0x000e640008000400 */
[----:B-1----:R-:W-:-:S02]  /*09c0*/  @!P6 IMAD.IADD R10, R10, 0x1, R11 ;  /* 0x000000010a0ae824 */ /* 0x002fc400078e020b */
[----:B------:R1:W-:Y:S04]  /*09d0*/  @!P6 STS.U16 [UR4+0x20c], R11 ;  /* 0x00020c0bff00e988 */ /* 0x0003e80008000404 */
[----:B------:R1:W-:Y:S01]  /*09e0*/  @!P6 STS.U16 [UR4+0x41c], R10 ;  /* 0x00041c0aff00e988 */ /* 0x0003e20008000404 */
        /* <DEDUP_REMOVED lines=10> */
[----:B------:R-:W-:Y:S04]  /*0a90*/  LDS.U16 R10, [R14+-0x2] ;  /* 0xfffffe000e0a7984 */ /* 0x000fe80000000400 */
[----:B------:R-:W0:Y:S02]  /*0aa0*/  LDS.U16 R11, [R13+0x4] ;  /* 0x000004000d0b7984 */ /* 0x000e240000000400 */
[----:B0-----:R-:W-:Y:S02]  /*0ab0*/  IMAD.IADD R10, R10, 0x1, R11 ;  /* 0x000000010a0a7824 */ /* 0x001fe400078e020b */
[----:B------:R1:W-:Y:S04]  /*0ac0*/  STS.U16 [R14+-0x2], R11 ;  /* 0xfffffe0b0e007388 */ /* 0x0003e80000000400 */
[----:B------:R1:W-:Y:S02]  /*0ad0*/  STS.U16 [R13+0x4], R10 ;  /* 0x0000040a0d007388 */ /* 0x0003e40000000400 */
.L_x_75:
[----:B------:R-:W-:Y:S05]  /*0ae0*/  BSYNC.RECONVERGENT B0 ;  /* 0x0000000000007941 */ /* 0x000fea0003800200 */
.L_x_74:
        /* <DEDUP_REMOVED lines=10> */
[----:B------:R-:W-:Y:S04]  /*0b90*/  LDS.U16 R10, [R14+-0x2] ;  /* 0xfffffe000e0a7984 */ /* 0x000fe80000000400 */
[----:B------:R-:W0:Y:S02]  /*0ba0*/  LDS.U16 R11, [R13] ;  /* 0x000000000d0b7984 */ /* 0x000e240000000400 */
[----:B0-----:R-:W-:Y:S02]  /*0bb0*/  IMAD.IADD R10, R10, 0x1, R11 ;  /* 0x000000010a0a7824 */ /* 0x001fe400078e020b */
[----:B------:R2:W-:Y:S04]  /*0bc0*/  STS.U16 [R14+-0x2], R11 ;  /* 0xfffffe0b0e007388 */ /* 0x0005e80000000400 */
[----:B------:R2:W-:Y:S02]  /*0bd0*/  STS.U16 [R13], R10 ;  /* 0x0000000a0d007388 */ /* 0x0005e40000000400 */
.L_x_77:
[----:B------:R-:W-:Y:S05]  /*0be0*/  BSYNC.RECONVERGENT B0 ;  /* 0x0000000000007941 */ /* 0x000fea0003800200 */
.L_x_76:
        /* <DEDUP_REMOVED lines=9> */
[----:B------:R-:W0:Y:S04]  /*0c80*/  LDS.U16 R11, [R13+-0x2] ;  /* 0xfffffe000d0b7984 */ /* 0x000e280000000400 */
[----:B------:R-:W1:Y:S04]  /*0c90*/  LDS.U16 R10, [R12+-0x2] ;  /* 0xfffffe000c0a7984 */ /* 0x000e680000000400 */
[----:B0-----:R3:W-:Y:S01]  /*0ca0*/  STS.U16 [R12+-0x2], R11 ;  /* 0xfffffe0b0c007388 */ /* 0x0017e20000000400 */
[----:B-1----:R-:W-:-:S05]  /*0cb0*/  IMAD.IADD R10, R10, 0x1, R11 ;  /* 0x000000010a0a7824 */ /* 0x002fca00078e020b */
[----:B------:R3:W-:Y:S02]  /*0cc0*/  STS.U16 [R13+-0x2], R10 ;  /* 0xfffffe0a0d007388 */ /* 0x0007e40000000400 */
.L_x_79:
[----:B------:R-:W-:Y:S05]  /*0cd0*/  BSYNC.RECONVERGENT B0 ;  /* 0x0000000000007941 */ /* 0x000fea0003800200 */
.L_x_78:
        /* <DEDUP_REMOVED lines=10> */
[----:B------:R-:W0:Y:S04]  /*0d80*/  LDS.U16 R11, [R13+-0x2] ;  /* 0xfffffe000d0b7984 */ /* 0x000e280000000400 */
[----:B------:R-:W1:Y:S04]  /*0d90*/  LDS.U16 R10, [R12+-0x2] ;  /* 0xfffffe000c0a7984 */ /* 0x000e680000000400 */
[----:B0-----:R4:W-:Y:S01]  /*0da0*/  STS.U16 [R12+-0x2], R11 ;  /* 0xfffffe0b0c007388 */ /* 0x0019e20000000400 */
[----:B-1----:R-:W-:-:S05]  /*0db0*/  IMAD.IADD R10, R10, 0x1, R11 ;  /* 0x000000010a0a7824 */ /* 0x002fca00078e020b */
[----:B------:R4:W-:Y:S02]  /*0dc0*/  STS.U16 [R13+-0x2], R10 ;  /* 0xfffffe0a0d007388 */ /* 0x0009e40000000400 */
.L_x_81:
[----:B------:R-:W-:Y:S05]  /*0dd0*/  BSYNC.RECONVERGENT B0 ;  /* 0x0000000000007941 */ /* 0x000fea0003800200 */
.L_x_80:
        /* <DEDUP_REMOVED lines=15> */
.L_x_83:
[----:B------:R-:W-:Y:S05]  /*0ed0*/  BSYNC.RECONVERGENT B0 ;  /* 0x0000000000007941 */ /* 0x000fea0003800200 */
.L_x_82:
        /* <DEDUP_REMOVED lines=16> */
.L_x_85:
[----:B------:R-:W-:Y:S05]  /*0fe0*/  BSYNC.RECONVERGENT B0 ;  /* 0x0000000000007941 */ /* 0x000fea0003800200 */
.L_x_84:
        /* <DEDUP_REMOVED lines=15> */
.L_x_87:
[----:B------:R-:W-:Y:S05]  /*10e0*/  BSYNC.RECONVERGENT B0 ;  /* 0x0000000000007941 */ /* 0x000fea0003800200 */
.L_x_86:
[----:B------:R-:W-:Y:S06]  /*10f0*/  BAR.SYNC.DEFER_BLOCKING 0x0 ;  /* 0x0000000000007b1d */ /* 0x000fec0000010000 */
[----:B------:R-:W5:Y:S01]  /*1100*/  LDCU.64 UR8, c[0x0][0x380] ;  /* 0x00007000ff0877ac */ /* 0x000f620008000a00 */
[----:B0-----:R-:W-:Y:S04]  /*1110*/  @!P0 LDS.U16 R2, [R6] ;  /* 0x0000000006028984 */ /* 0x001fe80000000400 */
[----:B------:R-:W0:Y:S02]  /*1120*/  @!P0 LDS.U16 R9, [R7+0x2] ;  /* 0x0000020007098984 */ /* 0x000e240000000400 */
[----:B0-----:R-:W-:-:S02]  /*1130*/  @!P0 IMAD.IADD R8, R2, 0x1, R9 ;  /* 0x0000000102088824 */ /* 0x001fc400078e0209 */
[----:B------:R-:W-:Y:S04]  /*1140*/  @!P0 STS.U16 [R6], R9 ;  /* 0x0000000906008388 */ /* 0x000fe80000000400 */
[----:B------:R-:W-:Y:S01]  /*1150*/  @!P0 STS.U16 [R7+0x2], R8 ;  /* 0x0000020807008388 */ /* 0x000fe20000000400 */
[----:B------:R-:W-:Y:S01]  /*1160*/  BAR.SYNC.DEFER_BLOCKING 0x0 ;  /* 0x0000000000007b1d */ /* 0x000fe20000010000 */
[----:B-----5:R-:W-:-:S04]  /*1170*/  IADD3 R2, P0, PT, R3, UR8, RZ ;  /* 0x0000000803027c10 */ /* 0x020fc8000ff1e0ff */
[----:B------:R-:W-:Y:S01]  /*1180*/  IADD3.X R3, PT, PT, R0, UR9, RZ, P0, !PT ;  /* 0x0000000900037c10 */ /* 0x000fe200087fe4ff */
[----:B-1234-:R-:W0:Y:S04]  /*1190*/  LDS.U16 R11, [R4] ;  /* 0x00000000040b7984 */ /* 0x01ee280000000400 */
[----:B------:R-:W1:Y:S04]  /*11a0*/  LDS.U16 R5, [R5+0x200] ;  /* 0x0002000005057984 */ /* 0x000e680000000400 */
[----:B0-----:R-:W-:Y:S04]  /*11b0*/  STG.E.U16 desc[UR6][R2.64], R11 ;  /* 0x0000000b02007986 */ /* 0x001fe8000c101506 */
[----:B-1----:R-:W-:Y:S01]  /*11c0*/  STG.E.U16 desc[UR6][R2.64+0x200], R5 ;  /* 0x0002000502007986 */ /* 0x002fe2000c101506 */
[----:B------:R-:W-:Y:S05]  /*11d0*/  EXIT ;  /* 0x000000000000794d */ /* 0x000fea0003800000 */
.L_x_88:
        /* <DEDUP_REMOVED lines=10> */
.L_x_124:


//--------------------- .text._Z4scanIsEvPT_PKS0_ --------------------------
	.section	.text._Z4scanIsEvPT_PKS0_,"ax",@progbits
	.align	128
        .global         _Z4scanIsEvPT_PKS0_
        .type           _Z4scanIsEvPT_PKS0_,@function
        .size           _Z4scanIsEvPT_PKS0_,(.L_x_125 - _Z4scanIsEvPT_PKS0_)
        .other          _Z4scanIsEvPT_PKS0_,@"STO_CUDA_ENTRY STV_DEFAULT"
_Z4scanIsEvPT_PKS0_:
.text._Z4scanIsEvPT_PKS0_:
        /* <DEDUP_REMOVED lines=12> */
[----:B---3--:R-:W2:Y:S04]  /*00c0*/  LDG.E.U16.CONSTANT R3, desc[UR6][R4.64] ;  /* 0x0000000604037981 */ /* 0x008ea8000c1e9500 */
[----:B------:R0:W2:Y:S01]  /*00d0*/  LDG.E.U16.CONSTANT R7, desc[UR6][R4.64+0x2] ;  /* 0x0000020604077981 */ /* 0x0000a2000c1e9500 */
[----:B------:R-:W1:Y:S01]  /*00e0*/  S2UR UR5, SR_CgaCtaId ;  /* 0x00000000000579c3 */ /* 0x000e620000008800 */
[----:B------:R-:W-:Y:S01]  /*00f0*/  UMOV UR4, 0x400 ;  /* 0x0000040000047882 */ /* 0x000fe20000000000 */
[C---:B------:R-:W-:Y:S02]  /*0100*/  ISETP.GT.U32.AND P1, PT, R13.reuse, 0xff, PT ;  /* 0x000000ff0d00780c */ /* 0x040fe40003f24070 */
[C---:B------:R-:W-:Y:S02]  /*0110*/  ISETP.GT.U32.AND P0, PT, R13.reuse, 0x7f, PT ;  /* 0x0000007f0d00780c */ /* 0x040fe40003f04070 */
[----:B------:R-:W-:-:S02]  /*0120*/  ISETP.GT.U32.AND P2, PT, R13, 0x1f, PT ;  /* 0x0000001f0d00780c */ /* 0x000fc40003f44070 */
[C---:B------:R-:W-:Y:S01]  /*0130*/  ISETP.GT.U32.AND P3, PT, R13.reuse, 0xf, PT ;  /* 0x0000000f0d00780c */ /* 0x040fe20003f64070 */
[----:B0-----:R-:W-:Y:S01]  /*0140*/  VIADD R4, R6, 0x1 ;  /* 0x0000000106047836 */ /* 0x001fe20000000000 */
[C---:B------:R-:W-:Y:S02]  /*0150*/  ISETP.GT.U32.AND P4, PT, R13.reuse, 0x7, PT ;  /* 0x000000070d00780c */ /* 0x040fe40003f84070 */
[C---:B------:R-:W-:Y:S02]  /*0160*/  ISETP.GT.U32.AND P5, PT, R13.reuse, 0x3, PT ;  /* 0x000000030d00780c */ /* 0x040fe40003fa4070 */
[----:B------:R-:W-:Y:S02]  /*0170*/  ISETP.GT.U32.AND P6, PT, R13, 0x1, PT ;  /* 0x000000010d00780c */ /* 0x000fe40003fc4070 */
[----:B------:R-:W-:Y:S01]  /*0180*/  P2R R16, PR, RZ, 0x1 ;  /* 0x00000001ff107803 */ /* 0x000fe20000000000 */
[----:B-1----:R-:W-:-:S06]  /*0190*/  ULEA UR4, UR5, UR4, 0x18 ;  /* 0x0000000405047291 */ /* 0x002fcc000f8ec0ff */
[----:B------:R-:W-:Y:S02]  /*01a0*/  LEA R5, R4, UR4, 0x2 ;  /* 0x0000000404057c11 */ /* 0x000fe4000f8e10ff */
[----:B--2---:R-:W-:Y:S02]  /*01b0*/  PRMT R9, R3, 0x5410, R7 ;  /* 0x0000541003097816 */ /* 0x004fe40000000007 */
[----:B------:R-:W-:-:S05]  /*01c0*/  LEA R3, R13, UR4, 0x2 ;  /* 0x000000040d037c11 */ /* 0x000fca000f8e10ff */
[----:B------:R-:W-:Y:S01]  /*01d0*/  STS [R3], R9 ;  /* 0x0000000903007388 */ /* 0x000fe20000000800 */
[----:B------:R-:W-:Y:S06]  /*01e0*/  BAR.SYNC.DEFER_BLOCKING 0x0 ;  /* 0x0000000000007b1d */ /* 0x000fec0000010000 */
[----:B------:R-:W-:Y:S04]  /*01f0*/  @!P1 LDS.U16 R7, [R3] ;  /* 0x0000000003079984 */ /* 0x000fe80000000400 */
[----:B------:R-:W0:Y:S02]  /*0200*/  @!P1 LDS.U16 R8, [R3+0x2] ;  /* 0x0000020003089984 */ /* 0x000e240000000400 */
[----:B0-----:R-:W-:-:S05]  /*0210*/  @!P1 IMAD.IADD R8, R7, 0x1, R8 ;  /* 0x0000000107089824 */ /* 0x001fca00078e0208 */
[----:B------:R-:W-:Y:S01]  /*0220*/  @!P1 STS.U16 [R3+0x2], R8 ;  /* 0x0000020803009388 */ /* 0x000fe20000000400 */
[----:B------:R-:W-:Y:S01]  /*0230*/  BAR.SYNC.DEFER_BLOCKING 0x0 ;  /* 0x0000000000007b1d */ /* 0x000fe20000010000 */
[----:B------:R-:W-:-:S05]  /*0240*/  ISETP.GT.U32.AND P1, PT, R13, 0x3f, PT ;  /* 0x0000003f0d00780c */ /* 0x000fca0003f24070 */
[----:B------:R-:W-:Y:S04]  /*0250*/  @!P0 LDS.U16 R6, [R5+-0x2] ;  /* 0xfffffe0005068984 */ /* 0x000fe80000000400 */
[----:B------:R-:W0:Y:S02]  /*0260*/  @!P0 LDS.U16 R7, [R5+0x2] ;  /* 0x0000020005078984 */ /* 0x000e240000000400 */
[----:B0-----:R-:W-:Y:S01]  /*0270*/  @!P0 IMAD.IADD R10, R6, 0x1, R7 ;  /* 0x00000001060a8824 */ /* 0x001fe200078e0207 */
[----:B------:R-:W-:-:S04]  /*0280*/  LEA R6, R4, R5, 0x2 ;  /* 0x0000000504067211 */ /* 0x000fc800078e10ff */
[----:B------:R-:W-:Y:S01]  /*0290*/  @!P0 STS.U16 [R5+0x2], R10 ;  /* 0x0000020a05008388 */ /* 0x000fe20000000400 */
[----:B------:R-:W-:Y:S01]  /*02a0*/  BAR.SYNC.DEFER_BLOCKING 0x0 ;  /* 0x0000000000007b1d */ /* 0x000fe20000010000 */
[----:B------:R-:W-:-:S05]  /*02b0*/  ISETP.NE.AND P0, PT, R13, RZ, PT ;  /* 0x000000ff0d00720c */ /* 0x000fca0003f05270 */
[----:B------:R-:W-:Y:S04]  /*02c0*/  @!P1 LDS.U16 R7, [R6+-0x2] ;  /* 0xfffffe0006079984 */ /* 0x000fe80000000400 */
[----:B------:R-:W0:Y:S02]  /*02d0*/  @!P1 LDS.U16 R12, [R6+0x6] ;  /* 0x00000600060c9984 */ /* 0x000e240000000400 */
[----:B0-----:R-:W-:Y:S02]  /*02e0*/  @!P1 IMAD.IADD R9, R7, 0x1, R12 ;  /* 0x0000000107099824 */ /* 0x001fe400078e020c */
[----:B------:R-:W-:-:S03]  /*02f0*/  IMAD R7, R4, 0xc, R5 ;  /* 0x0000000c04077824 */ /* 0x000fc600078e0205 */
[----:B------:R0:W-:Y:S01]  /*0300*/  @!P1 STS.U16 [R6+0x6], R9 ;  /* 0x0000060906009388 */ /* 0x0001e20000000400 */
[----:B------:R-:W-:Y:S01]  /*0310*/  BAR.SYNC.DEFER_BLOCKING 0x0 ;  /* 0x0000000000007b1d */ /* 0x000fe20000010000 */
[----:B0-----:R-:W-:-:S05]  /*0320*/  IMAD R9, R4, 0x3c, R5 ;  /* 0x0000003c04097824 */ /* 0x001fca00078e0205 */
[----:B------:R-:W-:Y:S04]  /*0330*/  @!P2 LDS.U16 R8, [R7+-0x2] ;  /* 0xfffffe000708a984 */ /* 0x000fe80000000400 */
[----:B------:R-:W0:Y:S02]  /*0340*/  @!P2 LDS.U16 R11, [R7+0xe] ;  /* 0x00000e00070ba984 */ /* 0x000e240000000400 */
[----:B0-----:R-:W-:Y:S02]  /*0350*/  @!P2 IMAD.IADD R10, R8, 0x1, R11 ;  /* 0x00000001080aa824 */ /* 0x001fe400078e020b */
[----:B------:R-:W-:-:S03]  /*0360*/  IMAD R8, R4, 0x1c, R5 ;  /* 0x0000001c04087824 */ /* 0x000fc600078e0205 */
[----:B------:R0:W-:Y:S01]  /*0370*/  @!P2 STS.U16 [R7+0xe], R10 ;  /* 0x00000e0a0700a388 */ /* 0x0001e20000000400 */
[----:B------:R-:W-:Y:S01]  /*0380*/  BAR.SYNC.DEFER_BLOCKING 0x0 ;  /* 0x0000000000007b1d */ /* 0x000fe20000010000 */
[C-C-:B0-----:R-:W-:Y:S02]  /*0390*/  IMAD R10, R4.reuse, 0x7c, R5.reuse ;  /* 0x0000007c040a7824 */ /* 0x141fe400078e0205 */
[----:B------:R-:W-:-:S03]  /*03a0*/  IMAD R4, R4, 0xfc, R5 ;  /* 0x000000fc04047824 */ /* 0x000fc600078e0205 */
[----:B------:R-:W-:Y:S04]  /*03b0*/  @!P3 LDS.U16 R11, [R8+-0x2] ;  /* 0xfffffe00080bb984 */ /* 0x000fe80000000400 */
[----:B------:R-:W0:Y:S02]  /*03c0*/  @!P3 LDS.U16 R12, [R8+0x1e] ;  /* 0x00001e00080cb984 */ /* 0x000e240000000400 */
[----:B0-----:R-:W-:-:S05]  /*03d0*/  @!P3 IMAD.IADD R11, R11, 0x1, R12 ;  /* 0x000000010b0bb824 */ /* 0x001fca00078e020c */
[----:B------:R-:W-:Y:S01]  /*03e0*/  @!P3 STS.U16 [R8+0x1e], R11 ;  /* 0x00001e0b0800b388 */ /* 0x000fe20000000400 */
[----:B------:R-:W-:Y:S06]  /*03f0*/  BAR.SYNC.DEFER_BLOCKING 0x0 ;  /* 0x0000000000007b1d */ /* 0x000fec0000010000 */
[----:B------:R-:W-:Y:S04]  /*0400*/  @!P4 LDS.U16 R12, [R9+-0x2] ;  /* 0xfffffe00090cc984 */ /* 0x000fe80000000400 */
[----:B------:R-:W0:Y:S02]  /*0410*/  @!P4 LDS.U16 R15, [R9+0x3e] ;  /* 0x00003e00090fc984 */ /* 0x000e240000000400 */
[----:B0-----:R-:W-:-:S05]  /*0420*/  @!P4 IADD3 R12, PT, PT, R12, R15, RZ ;  /* 0x0000000f0c0cc210 */ /* 0x001fca0007ffe0ff */
[----:B------:R-:W-:Y:S01]  /*0430*/  @!P4 STS.U16 [R9+0x3e], R12 ;  /* 0x00003e0c0900c388 */ /* 0x000fe20000000400 */
[----:B------:R-:W-:Y:S06]  /*0440*/  BAR.SYNC.DEFER_BLOCKING 0x0 ;  /* 0x0000000000007b1d */ /* 0x000fec0000010000 */
[----:B------:R-:W-:Y:S04]  /*0450*/  @!P5 LDS.U16 R14, [R10+-0x2] ;  /* 0xfffffe000a0ed984 */ /* 0x000fe80000000400 */
[----:B------:R-:W0:Y:S02]  /*0460*/  @!P5 LDS.U16 R15, [R10+0x7e] ;  /* 0x00007e000a0fd984 */ /* 0x000e240000000400 */
[----:B0-----:R-:W-:-:S05]  /*0470*/  @!P5 IMAD.IADD R15, R14, 0x1, R15 ;  /* 0x000000010e0fd824 */ /* 0x001fca00078e020f */
[----:B------:R-:W-:Y:S01]  /*0480*/  @!P5 STS.U16 [R10+0x7e], R15 ;  /* 0x00007e0f0a00d388 */ /* 0x000fe20000000400 */
[----:B------:R-:W-:Y:S06]  /*0490*/  BAR.SYNC.DEFER_BLOCKING 0x0 ;  /* 0x0000000000007b1d */ /* 0x000fec0000010000 */
[----:B------:R-:W-:Y:S04]  /*04a0*/  @!P6 LDS.U16 R11, [R4+-0x2] ;  /* 0xfffffe00040be984 */ /* 0x000fe80000000400 */
[----:B------:R-:W0:Y:S02]  /*04b0*/  @!P6 LDS.U16 R14, [R4+0xfe] ;  /* 0x0000fe00040ee984 */ /* 0x000e240000000400 */
[----:B0-----:R-:W-:-:S05]  /*04c0*/  @!P6 IMAD.IADD R11, R11, 0x1, R14 ;  /* 0x000000010b0be824 */ /* 0x001fca00078e020e */
[----:B------:R-:W-:Y:S01]  /*04d0*/  @!P6 STS.U16 [R4+0xfe], R11 ;  /* 0x0000fe0b0400e388 */ /* 0x000fe20000000400 */
[----:B------:R-:W-:Y:S06]  /*04e0*/  BAR.SYNC.DEFER_BLOCKING 0x0 ;  /* 0x0000000000007b1d */ /* 0x000fec0000010000 */
[----:B------:R-:W-:Y:S02]  /*04f0*/  @!P0 STS.U16 [UR4+0x3fe], RZ ;  /* 0x0003feffff008988 */ /* 0x000fe40008000404 */
[----:B------:R-:W-:Y:S06]  /*0500*/  BAR.SYNC.DEFER_BLOCKING 0x0 ;  /* 0x0000000000007b1d */ /* 0x000fec0000010000 */
[----:B------:R-:W0:Y:S04]  /*0510*/  @!P0 LDS.U16 R12, [UR4+0x1fe] ;  /* 0x0001fe04ff0c8984 */ /* 0x000e280008000400 */
[----:B------:R-:W1:Y:S01]  /*0520*/  @!P0 LDS.U16 R14, [UR4+0x3fe] ;  /* 0x0003fe04ff0e8984 */ /* 0x000e620008000400 */
[----:B0-----:R-:W-:Y:S03]  /*0530*/  @!P0 I2F.S16 R12, R12 ;  /* 0x0000000c000c8306 */ /* 0x001fe60000101400 */
[----:B-1----:R-:W-:Y:S05]  /*0540*/  @!P0 STS.U16 [UR4+0x1fe], R14 ;  /* 0x0001fe0eff008988 */ /* 0x002fea0008000404 */
[----:B------:R-:W0:Y:S02]  /*0550*/  @!P0 I2F.S16 R15, R14 ;  /* 0x0000000e000f8306 */ /* 0x000e240000101400 */
[----:B0-----:R-:W-:-:S06]  /*0560*/  @!P0 FADD R15, R12, R15 ;  /* 0x0000000f0c0f8221 */ /* 0x001fcc0000000000 */
[----:B------:R-:W0:Y:S02]  /*0570*/  @!P0 F2I.TRUNC.NTZ R15, R15 ;  /* 0x0000000f000f8305 */ /* 0x000e24000020f100 */
[----:B0-----:R-:W-:Y:S01]  /*0580*/  @!P0 STS.U16 [UR4+0x3fe], R15 ;  /* 0x0003fe0fff008988 */ /* 0x001fe20008000404 */
[----:B------:R-:W-:Y:S01]  /*0590*/  BAR.SYNC.DEFER_BLOCKING 0x0 ;  /* 0x0000000000007b1d */ /* 0x000fe20000010000 */
[----:B------:R-:W-:-:S05]  /*05a0*/  ISETP.NE.AND P0, PT, R16, RZ, PT ;  /* 0x000000ff1000720c */ /* 0x000fca0003f05270 */
[----:B------:R-:W0:Y:S01]  /*05b0*/  LDCU.64 UR4, c[0x0][0x380] ;  /* 0x00007000ff0477ac */ /* 0x000e220008000a00 */
[----:B------:R-:W1:Y:S04]  /*05c0*/  @!P6 LDS.U16 R11, [R4+-0x2] ;  /* 0xfffffe00040be984 */ /* 0x000e680000000400 */
[----:B------:R-:W2:Y:S01]  /*05d0*/  @!P6 LDS.U16 R17, [R4+0xfe] ;  /* 0x0000fe000411e984 */ /* 0x000ea20000000400 */
[----:B-1----:R-:W-:Y:S03]  /*05e0*/  @!P6 I2F.S16 R11, R11 ;  /* 0x0000000b000be306 */ /* 0x002fe60000101400 */
[----:B--2---:R-:W-:Y:S05]  /*05f0*/  @!P6 STS.U16 [R4+-0x2], R17 ;  /* 0xfffffe110400e388 */ /* 0x004fea0000000400 */
[----:B------:R-:W1:Y:S02]  /*0600*/  @!P6 I2F.S16 R16, R17 ;  /* 0x000000110010e306 */ /* 0x000e640000101400 */
[----:B-1----:R-:W-:-:S06]  /*0610*/  @!P6 FADD R16, R11, R16 ;  /* 0x000000100b10e221 */ /* 0x002fcc0000000000 */
[----:B------:R-:W1:Y:S02]  /*0620*/  @!P6 F2I.TRUNC.NTZ R19, R16 ;  /* 0x000000100013e305 */ /* 0x000e64000020f100 */
[----:B-1----:R-:W-:Y:S01]  /*0630*/  @!P6 STS.U16 [R4+0xfe], R19 ;  /* 0x0000fe130400e388 */ /* 0x002fe20000000400 */
[----:B------:R-:W-:Y:S06]  /*0640*/  BAR.SYNC.DEFER_BLOCKING 0x0 ;  /* 0x0000000000007b1d */ /* 0x000fec0000010000 */
        /* <DEDUP_REMOVED lines=44> */
[----:B------:R-:W-:Y:S01]  /*0910*/  BAR.SYNC.DEFER_BLOCKING 0x0 ;  /* 0x0000000000007b1d */ /* 0x000fe20000010000 */
[----:B------:R-:W-:-:S05]  /*0920*/  ISETP.GE.U32.AND P1, PT, R13, 0x100, PT ;  /* 0x000001000d00780c */ /* 0x000fca0003f26070 */
        /* <DEDUP_REMOVED lines=9> */
[----:B------:R-:W1:Y:S04]  /*09c0*/  @!P1 LDS R11, [R3] ;  /* 0x00000000030b9984 */ /* 0x000e680000000800 */
[----:B------:R-:W2:Y:S01]  /*09d0*/  @P1 LDS R6, [R3] ;  /* 0x0000000003061984 */ /* 0x000ea20000000800 */
[----:B-1----:R-:W-:Y:S01]  /*09e0*/  @!P1 I2F.S16 R9, R11 ;  /* 0x0000000b00099306 */ /* 0x002fe20000101400 */
[----:B------:R-:W-:-:S07]  /*09f0*/  @!P1 PRMT R6, R11, 0x7632, R6 ;  /* 0x000076320b069816 */ /* 0x000fce0000000006 */
[----:B------:R-:W1:Y:S01]  /*0a00*/  @!P1 I2F.S16 R4, R6 ;  /* 0x0000000600049306 */ /* 0x000e620000101400 */
[----:B--2---:R-:W-:Y:S01]  /*0a10*/  @P1 PRMT R7, R6, 0x7632, R7 ;  /* 0x0000763206071816 */ /* 0x004fe20000000007 */
[----:B-1----:R-:W-:Y:S01]  /*0a20*/  @!P1 FADD R9, R9, R4 ;  /* 0x0000000409099221 */ /* 0x002fe20000000000 */
[----:B0-----:R-:W-:Y:S02]  /*0a30*/  IADD3 R4, P0, PT, R2, UR4, RZ ;  /* 0x0000000402047c10 */ /* 0x001fe4000ff1e0ff */
[----:B------:R-:W-:-:S03]  /*0a40*/  PRMT R2, R6, 0x7610, R2 ;  /* 0x0000761006027816 */ /* 0x000fc60000000002 */
[----:B------:R-:W0:Y:S01]  /*0a50*/  @!P1 F2I.TRUNC.NTZ R7, R9 ;  /* 0x0000000900079305 */ /* 0x000e22000020f100 */
[----:B------:R-:W-:-:S05]  /*0a60*/  IADD3.X R5, PT, PT, R0, UR5, RZ, P0, !PT ;  /* 0x0000000500057c10 */ /* 0x000fca00087fe4ff */
[----:B------:R-:W-:Y:S01]  /*0a70*/  STG.E.U16 desc[UR6][R4.64], R2 ;  /* 0x0000000204007986 */ /* 0x000fe2000c101506 */
[----:B0-----:R-:W-:-:S03]  /*0a80*/  PRMT R0, R6, 0x5410, R7 ;  /* 0x0000541006007816 */ /* 0x001fc60000000007 */
[----:B------:R-:W-:Y:S04]  /*0a90*/  STG.E.U16 desc[UR6][R4.64+0x2], R7 ;  /* 0x0000020704007986 */ /* 0x000fe8000c101506 */
[----:B------:R-:W-:Y:S01]  /*0aa0*/  @!P1 STS [R3], R0 ;  /* 0x0000000003009388 */ /* 0x000fe20000000800 */
[----:B------:R-:W-:Y:S05]  /*0ab0*/  EXIT ;  /* 0x000000000000794d */ /* 0x000fea0003800000 */
.L_x_89:
        /* <DEDUP_REMOVED lines=12> */
.L_x_125:


//--------------------- .text._Z9scan_bcaoIcEvPT_PKS0_ --------------------------
	.section	.text._Z9scan_bcaoIcEvPT_PKS0_,"ax",@progbits
	.align	128
        .global         _Z9scan_bcaoIcEvPT_PKS0_
        .type           _Z9scan_bcaoIcEvPT_PKS0_,@function
        .size           _Z9scan_bcaoIcEvPT_PKS0_,(.L_x_126 - _Z9scan_bcaoIcEvPT_PKS0_)
        .other          _Z9scan_bcaoIcEvPT_PKS0_,@"STO_CUDA_ENTRY STV_DEFAULT"
_Z9scan_bcaoIcEvPT_PKS0_:
.text._Z9scan_bcaoIcEvPT_PKS0_:
[----:B------:R-:W-:Y:S01]  /*0000*/  LDC R1, c[0x0][0x37c] ;  /* 0x0000df00ff017b82 */ /* 0x000fe20000000800 */
[----:B------:R-:W0:Y:S01]  /*0010*/  S2R R0, SR_TID.X ;  /* 0x0000000000007919 */ /* 0x000e220000002100 */
[----:B------:R-:W1:Y:S01]  /*0020*/  LDCU.64 UR4, c[0x0][0x388] ;  /* 0x00007100ff0477ac */ /* 0x000e620008000a00 */
[----:B------:R-:W0:Y:S01]  /*0030*/  S2R R3, SR_CTAID.X ;  /* 0x0000000000037919 */ /* 0x000e220000002500 */
[----:B------:R-:W2:Y:S01]  /*0040*/  LDCU.64 UR6, c[0x0][0x358] ;  /* 0x00006b00ff0677ac */ /* 0x000ea20008000a00 */
[----:B0-----:R-:W-:-:S05]  /*0050*/  LEA R2, P0, R3, R0, 0x9 ;  /* 0x0000000003027211 */ /* 0x001fca00078048ff */
[----:B------:R-:W-:Y:S01]  /*0060*/  IMAD.X R13, RZ, RZ, RZ, P0 ;  /* 0x000000ffff0d7224 */ /* 0x000fe200000e06ff */
[----:B-1----:R-:W-:-:S04]  /*0070*/  IADD3 R8, P0, PT, R2, UR4, RZ ;  /* 0x0000000402087c10 */ /* 0x002fc8000ff1e0ff */
[----:B------:R-:W-:-:S05]  /*0080*/  IADD3.X R9, PT, PT, R13, UR5, RZ, P0, !PT ;  /* 0x000000050d097c10 */ /* 0x000fca00087fe4ff */
[----:B--2---:R-:W2:Y:S04]  /*0090*/  LDG.E.U8.CONSTANT R10, desc[UR6][R8.64] ;  /* 0x00000006080a7981 */ /* 0x004ea8000c1e9100 */
[----:B------:R-:W3:Y:S01]  /*00a0*/  LDG.E.U8.CONSTANT R7, desc[UR6][R8.64+0x100] ;  /* 0x0001000608077981 */ /* 0x000ee2000c1e9100 */
[----:B------:R-:W0:Y:S01]  /*00b0*/  S2UR UR5, SR_CgaCtaId ;  /* 0x00000000000579c3 */ /* 0x000e220000008800 */
[----:B------:R-:W-:Y:S01]  /*00c0*/  UMOV UR4, 0x400 ;  /* 0x0000040000047882 */ /* 0x000fe20000000000 */
[C---:B------:R-:W-:Y:S01]  /*00d0*/  VIADD R5, R0.reuse, 0x100 ;  /* 0x0000010000057836 */ /* 0x040fe20000000000 */
[CC--:B------:R-:W-:Y:S01]  /*00e0*/  LEA.HI R3, R0.reuse, R0.reuse, RZ, 0x1b ;  /* 0x0000000000037211 */ /* 0x0c0fe200078fd8ff */
[C---:B------:R-:W-:Y:S01]  /*00f0*/  IMAD.SHL.U32 R11, R0.reuse, 0x2, RZ ;  /* 0x00000002000b7824 */ /* 0x040fe200078e00ff */
[----:B------:R-:W-:Y:S01]  /*0100*/  ISETP.GT.U32.AND P0, PT, R0, 0xff, PT ;  /* 0x000000ff0000780c */ /* 0x000fe20003f04070 */
[----:B------:R-:W-:Y:S01]  /*0110*/  BSSY.RECONVERGENT B0, `(.L_x_90) ;  /* 0x0000020000007945 */ /* 0x000fe20003800200 */
[----:B------:R-:W-:-:S02]  /*0120*/  LEA.HI R4, R5, R0, RZ, 0x1b ;  /* 0x0000000005047211 */ /* 0x000fc400078fd8ff */
[-C--:B------:R-:W-:Y:S02]  /*0130*/  LEA.HI R5, R11, R11.reuse, RZ, 0x1b ;  /* 0x0000000b0b057211 */ /* 0x080fe400078fd8ff */
[C---:B------:R-:W-:Y:S02]  /*0140*/  LEA.HI R6, R0.reuse, R11, RZ, 0x1c ;  /* 0x0000000b00067211 */ /* 0x040fe400078fe0ff */
[C---:B------:R-:W-:Y:S02]  /*0150*/  ISETP.GT.U32.AND P1, PT, R0.reuse, 0x7f, PT ;  /* 0x0000007f0000780c */ /* 0x040fe40003f24070 */
[C---:B------:R-:W-:Y:S02]  /*0160*/  ISETP.GT.U32.AND P6, PT, R0.reuse, 0x3f, PT ;  /* 0x0000003f0000780c */ /* 0x040fe40003fc4070 */
[C---:B------:R-:W-:Y:S02]  /*0170*/  ISETP.GT.U32.AND P2, PT, R0.reuse, 0x1f, PT ;  /* 0x0000001f0000780c */ /* 0x040fe40003f44070 */
[----:B------:R-:W-:-:S02]  /*0180*/  ISETP.GT.U32.AND P3, PT, R0, 0xf, PT ;  /* 0x0000000f0000780c */ /* 0x000fc40003f64070 */
[C---:B------:R-:W-:Y:S02]  /*0190*/  ISETP.GT.U32.AND P4, PT, R0.reuse, 0x7, PT ;  /* 0x000000070000780c */ /* 0x040fe40003f84070 */
[----:B------:R-:W-:Y:S01]  /*01a0*/  ISETP.GT.U32.AND P5, PT, R0, 0x3, PT ;  /* 0x000000030000780c */ /* 0x000fe20003fa4070 */
[----:B0-----:R-:W-:-:S09]  /*01b0*/  ULEA UR4, UR5, UR4, 0x18 ;  /* 0x0000000405047291 */ /* 0x001fd2000f8ec0ff */
[----:B--2---:R-:W-:Y:S04]  /*01c0*/  STS.U8 [R3+UR4], R10 ;  /* 0x0000000a03007988 */ /* 0x004fe80008000004 */
[----:B---3--:R0:W-:Y:S01]  /*01d0*/  STS.U8 [R4+UR4+0x100], R7 ;  /* 0x0001000704007988 */ /* 0x0081e20008000004 */
[----:B------:R-:W-:Y:S01]  /*01e0*/  BAR.SYNC.DEFER_BLOCKING 0x0 ;  /* 0x0000000000007b1d */ /* 0x000fe20000010000 */
[----:B0-----:R-:W-:Y:S01]  /*01f0*/  P2R R7, PR, RZ, 0x40 ;  /* 0x00000040ff077803 */ /* 0x001fe20000000000 */
[----:B------:R-:W-:-:S04]  /*0200*/  VIADD R7, R11, 0x1 ;  /* 0x000000010b077836 */ /* 0x000fc80000000000 */
[----:B------:R-:W-:Y:S04]  /*0210*/  @!P0 LDS.U8 R9, [R5+UR4+0x1] ;  /* 0x0000010405098984 */ /* 0x000fe80008000000 */
[----:B------:R-:W0:Y:S02]  /*0220*/  @!P0 LDS.U8 R8, [R6+UR4] ;  /* 0x0000000406088984 */ /* 0x000e240008000000 */
[----:B0-----:R-:W-:Y:S02]  /*0230*/  @!P0 IMAD.IADD R12, R8, 0x1, R9 ;  /* 0x00000001080c8824 */ /* 0x001fe400078e0209 */
[----:B------:R-:W-:-:S03]  /*0240*/  VIADD R8, R11, 0x2 ;  /* 0x000000020b087836 */ /* 0x000fc60000000000 */
[----:B------:R0:W-:Y:S01]  /*0250*/  @!P0 STS.U8 [R5+UR4+0x1], R12 ;  /* 0x0000010c05008988 */ /* 0x0001e20008000004 */
[----:B------:R-:W-:Y:S06]  /*0260*/  BAR.SYNC.DEFER_BLOCKING 0x0 ;  /* 0x0000000000007b1d */ /* 0x000fec0000010000 */
[----:B------:R-:W-:Y:S05]  /*0270*/  @P1 BRA `(.L_x_91) ;  /* 0x0000000000241947 */ /* 0x000fea0003800000 */
[----:B------:R-:W-:Y:S01]  /*0280*/  IMAD.SHL.U32 R9, R7, 0x2, RZ ;  /* 0x0000000207097824 */ /* 0x000fe200078e00ff */
[----:B0-----:R-:W-:-:S03]  /*0290*/  SHF.L.U32 R12, R8, 0x1, RZ ;  /* 0x00000001080c7819 */ /* 0x001fc600000006ff */
[C---:B------:R-:W-:Y:S01]  /*02a0*/  VIADD R10, R9.reuse, 0xffffffff ;  /* 0xffffffff090a7836 */ /* 0x040fe20000000000 */
[----:B------:R-:W-:-:S04]  /*02b0*/  LEA.HI R12, R9, R12, RZ, 0x1b ;  /* 0x0000000c090c7211 */ /* 0x000fc800078fd8ff */
[----:B------:R-:W-:Y:S02]  /*02c0*/  LEA.HI R10, R10, R9, RZ, 0x1b ;  /* 0x000000090a0a7211 */ /* 0x000fe400078fd8ff */
[----:B------:R-:W-:Y:S04]  /*02d0*/  LDS.U8 R9, [R12+UR4+-0x1] ;  /* 0xffffff040c097984 */ /* 0x000fe80008000000 */
[----:B------:R-:W0:Y:S02]  /*02e0*/  LDS.U8 R10, [R10+UR4+-0x1] ;  /* 0xffffff040a0a7984 */ /* 0x000e240008000000 */
[----:B0-----:R-:W-:-:S05]  /*02f0*/  IMAD.IADD R9, R10, 0x1, R9 ;  /* 0x000000010a097824 */ /* 0x001fca00078e0209 */
[----:B------:R1:W-:Y:S02]  /*0300*/  STS.U8 [R12+UR4+-0x1], R9 ;  /* 0xffffff090c007988 */ /* 0x0003e40008000004 */
.L_x_91:
[----:B------:R-:W-:Y:S05]  /*0310*/  BSYNC.RECONVERGENT B0 ;  /* 0x0000000000007941 */ /* 0x000fea0003800200 */
.L_x_90:
[----:B------:R-:W-:Y:S06]  /*0320*/  BAR.SYNC.DEFER_BLOCKING 0x0 ;  /* 0x0000000000007b1d */ /* 0x000fec0000010000 */
[----:B------:R-:W-:Y:S04]  /*0330*/  BSSY.RECONVERGENT B0, `(.L_x_92) ;  /* 0x000000b000007945 */ /* 0x000fe80003800200 */
[----:B------:R-:W-:Y:S05]  /*0340*/  @P6 BRA `(.L_x_93) ;  /* 0x0000000000246947 */ /* 0x000fea0003800000 */
[----:B-1----:R-:W-:Y:S02]  /*0350*/  IMAD.SHL.U32 R9, R7, 0x4, RZ ;  /* 0x0000000407097824 */ /* 0x002fe400078e00ff */
[----:B0-----:R-:W-:Y:S02]  /*0360*/  IMAD.SHL.U32 R12, R8, 0x4, RZ ;  /* 0x00000004080c7824 */ /* 0x001fe400078e00ff */
[----:B------:R-:W-:-:S03]  /*0370*/  VIADD R10, R9, 0xffffffff ;  /* 0xffffffff090a7836 */ /* 0x000fc60000000000 */
[----:B------:R-:W-:Y:S02]  /*0380*/  LEA.HI R12, R9, R12, RZ, 0x1b ;  /* 0x0000000c090c7211 */ /* 0x000fe400078fd8ff */
[----:B------:R-:W-:-:S03]  /*0390*/  LEA.HI R10, R10, R9, RZ, 0x1b ;  /* 0x000000090a0a7211 */ /* 0x000fc600078fd8ff */
[----:B------:R-:W-:Y:S04]  /*03a0*/  LDS.U8 R9, [R12+UR4+-0x1] ;  /* 0xffffff040c097984 */ /* 0x000fe80008000000 */
[----:B------:R-:W0:Y:S02]  /*03b0*/  LDS.U8 R10, [R10+UR4+-0x1] ;  /* 0xffffff040a0a7984 */ /* 0x000e240008000000 */
[----:B0-----:R-:W-:-:S05]  /*03c0*/  IMAD.IADD R9, R10, 0x1, R9 ;  /* 0x000000010a097824 */ /* 0x001fca00078e0209 */
[----:B------:R2:W-:Y:S02]  /*03d0*/  STS.U8 [R12+UR4+-0x1], R9 ;  /* 0xffffff090c007988 */ /* 0x0005e40008000004 */
.L_x_93:
[----:B------:R-:W-:Y:S05]  /*03e0*/  BSYNC.RECONVERGENT B0 ;  /* 0x0000000000007941 */ /* 0x000fea0003800200 */
.L_x_92:
[----:B------:R-:W-:Y:S06]  /*03f0*/  BAR.SYNC.DEFER_BLOCKING 0x0 ;  /* 0x0000000000007b1d */ /* 0x000fec0000010000 */
[----:B------:R-:W-:Y:S04]  /*0400*/  BSSY.RECONVERGENT B0, `(.L_x_94) ;  /* 0x000000b000007945 */ /* 0x000fe80003800200 */
[----:B------:R-:W-:Y:S05]  /*0410*/  @P2 BRA `(.L_x_95) ;  /* 0x0000000000242947 */ /* 0x000fea0003800000 */
[----:B-12---:R-:W-:Y:S01]  /*0420*/  SHF.L.U32 R9, R7, 0x3, RZ ;  /* 0x0000000307097819 */ /* 0x006fe200000006ff */
[----:B0-----:R-:W-:-:S04]  /*0430*/  IMAD.SHL.U32 R12, R8, 0x8, RZ ;  /* 0x00000008080c7824 */ /* 0x001fc800078e00ff */
[C---:B------:R-:W-:Y:S01]  /*0440*/  VIADD R10, R9.reuse, 0xffffffff ;  /* 0xffffffff090a7836 */ /* 0x040fe20000000000 */
[----:B------:R-:W-:-:S04]  /*0450*/  LEA.HI R12, R9, R12, RZ, 0x1b ;  /* 0x0000000c090c7211 */ /* 0x000fc800078fd8ff */
[----:B------:R-:W-:Y:S02]  /*0460*/  LEA.HI R10, R10, R9, RZ, 0x1b ;  /* 0x000000090a0a7211 */ /* 0x000fe400078fd8ff */
[----:B------:R-:W-:Y:S04]  /*0470*/  LDS.U8 R9, [R12+UR4+-0x1] ;  /* 0xffffff040c097984 */ /* 0x000fe80008000000 */
[----:B------:R-:W0:Y:S02]  /*0480*/  LDS.U8 R10, [R10+UR4+-0x1] ;  /* 0xffffff040a0a7984 */ /* 0x000e240008000000 */
[----:B0-----:R-:W-:-:S05]  /*0490*/  IMAD.IADD R9, R10, 0x1, R9 ;  /* 0x000000010a097824 */ /* 0x001fca00078e0209 */
[----:B------:R3:W-:Y:S02]  /*04a0*/  STS.U8 [R12+UR4+-0x1], R9 ;  /* 0xffffff090c007988 */ /* 0x0007e40008000004 */
.L_x_95:
[----:B------:R-:W-:Y:S05]  /*04b0*/  BSYNC.RECONVERGENT B0 ;  /* 0x0000000000007941 */ /* 0x000fea0003800200 */
.L_x_94:
[----:B------:R-:W-:Y:S06]  /*04c0*/  BAR.SYNC.DEFER_BLOCKING 0x0 ;  /* 0x0000000000007b1d */ /* 0x000fec0000010000 */
[----:B------:R-:W-:Y:S04]  /*04d0*/  BSSY.RECONVERGENT B0, `(.L_x_96) ;  /* 0x000000b000007945 */ /* 0x000fe80003800200 */
[----:B------:R-:W-:Y:S05]  /*04e0*/  @P3 BRA `(.L_x_97) ;  /* 0x0000000000243947 */ /* 0x000fea0003800000 */
[----:B-123--:R-:W-:Y:S02]  /*04f0*/  IMAD.SHL.U32 R9, R7, 0x10, RZ ;  /* 0x0000001007097824 */ /* 0x00efe400078e00ff */
[----:B0-----:R-:W-:Y:S02]  /*0500*/  IMAD.SHL.U32 R12, R8, 0x10, RZ ;  /* 0x00000010080c7824 */ /* 0x001fe400078e00ff */
[----:B------:R-:W-:-:S03]  /*0510*/  VIADD R10, R9, 0xffffffff ;  /* 0xffffffff090a7836 */ /* 0x000fc60000000000 */
[----:B------:R-:W-:Y:S02]  /*0520*/  LEA.HI R12, R9, R12, RZ, 0x1b ;  /* 0x0000000c090c7211 */ /* 0x000fe400078fd8ff */
[----:B------:R-:W-:-:S03]  /*0530*/  LEA.HI R10, R10, R9, RZ, 0x1b ;  /* 0x000000090a0a7211 */ /* 0x000fc600078fd8ff */
[----:B------:R-:W-:Y:S04]  /*0540*/  LDS.U8 R9, [R12+UR4+-0x1] ;  /* 0xffffff040c097984 */ /* 0x000fe80008000000 */
[----:B------:R-:W0:Y:S02]  /*0550*/  LDS.U8 R10, [R10+UR4+-0x1] ;  /* 0xffffff040a0a7984 */ /* 0x000e240008000000 */
[----:B0-----:R-:W-:-:S05]  /*0560*/  IADD3 R9, PT, PT, R10, R9, RZ ;  /* 0x000000090a097210 */ /* 0x001fca0007ffe0ff */
[----:B------:R4:W-:Y:S02]  /*0570*/  STS.U8 [R12+UR4+-0x1], R9 ;  /* 0xffffff090c007988 */ /* 0x0009e40008000004 */
.L_x_97:
[----:B------:R-:W-:Y:S05]  /*0580*/  BSYNC.RECONVERGENT B0 ;  /* 0x0000000000007941 */ /* 0x000fea0003800200 */
.L_x_96:
[----:B------:R-:W-:Y:S06]  /*0590*/  BAR.SYNC.DEFER_BLOCKING 0x0 ;  /* 0x0000000000007b1d */ /* 0x000fec0000010000 */
[----:B------:R-:W-:Y:S04]  /*05a0*/  BSSY.RECONVERGENT B0, `(.L_x_98) ;  /* 0x000000a000007945 */ /* 0x000fe80003800200 */
[----:B------:R-:W-:Y:S05]  /*05b0*/  @P4 BRA `(.L_x_99) ;  /* 0x0000000000204947 */ /* 0x000fea0003800000 */
[----:B-1234-:R-:W-:Y:S02]  /*05c0*/  IMAD.SHL.U32 R9, R7, 0x20, RZ ;  /* 0x0000002007097824 */ /* 0x01efe400078e00ff */
[----:B------:R-:W-:Y:S02]  /*05d0*/  IMAD R11, R8, 0x20, R7 ;  /* 0x00000020080b7824 */ /* 0x000fe400078e0207 */
[----:B------:R-:W-:-:S05]  /*05e0*/  VIADD R10, R9, 0xffffffff ;  /* 0xffffffff090a7836 */ /* 0x000fca0000000000 */
[----:B------:R-:W-:Y:S02]  /*05f0*/  LEA.HI R10, R10, R9, RZ, 0x1b ;  /* 0x000000090a0a7211 */ /* 0x000fe400078fd8ff */
[----:B------:R-:W-:Y:S04]  /*0600*/  LDS.U8 R9, [R11+UR4+-0x1] ;  /* 0xffffff040b097984 */ /* 0x000fe80008000000 */
[----:B------:R-:W0:Y:S02]  /*0610*/  LDS.U8 R10, [R10+UR4+-0x1] ;  /* 0xffffff040a0a7984 */ /* 0x000e240008000000 */
[----:B0-----:R-:W-:-:S05]  /*0620*/  IMAD.IADD R12, R10, 0x1, R9 ;  /* 0x000000010a0c7824 */ /* 0x001fca00078e0209 */
[----:B------:R0:W-:Y:S02]  /*0630*/  STS.U8 [R11+UR4+-0x1], R12 ;  /* 0xffffff0c0b007988 */ /* 0x0001e40008000004 */
.L_x_99:
[----:B------:R-:W-:Y:S05]  /*0640*/  BSYNC.RECONVERGENT B0 ;  /* 0x0000000000007941 */ /* 0x000fea0003800200 */
.L_x_98:
[----:B------:R-:W-:Y:S06]  /*0650*/  BAR.SYNC.DEFER_BLOCKING 0x0 ;  /* 0x0000000000007b1d */ /* 0x000fec0000010000 */
[----:B------:R-:W-:Y:S04]  /*0660*/  BSSY.RECONVERGENT B0, `(.L_x_100) ;  /* 0x000000b000007945 */ /* 0x000fe80003800200 */
[----:B------:R-:W-:Y:S05]  /*0670*/  @P5 BRA `(.L_x_101) ;  /* 0x0000000000245947 */ /* 0x000fea0003800000 */
[----:B-1234-:R-:W-:-:S04]  /*0680*/  IMAD.SHL.U32 R9, R7, 0x40, RZ ;  /* 0x0000004007097824 */ /* 0x01efc800078e00ff */
[----:B------:R-:W-:Y:S01]  /*0690*/  VIADD R10, R9, 0xffffffff ;  /* 0xffffffff090a7836 */ /* 0x000fe20000000000 */
[----:B0-----:R-:W-:-:S04]  /*06a0*/  SHF.R.U32.HI R11, RZ, 0x5, R9 ;  /* 0x00000005ff0b7819 */ /* 0x001fc80000011609 */
[----:B------:R-:W-:Y:S02]  /*06b0*/  LEA.HI R10, R10, R9, RZ, 0x1b ;  /* 0x000000090a0a7211 */ /* 0x000fe400078fd8ff */
[----:B------:R-:W-:-:S04]  /*06c0*/  LEA R11, R8, R11, 0x6 ;  /* 0x0000000b080b7211 */ /* 0x000fc800078e30ff */
[----:B------:R-:W-:Y:S04]  /*06d0*/  LDS.U8 R10, [R10+UR4+-0x1] ;  /* 0xffffff040a0a7984 */ /* 0x000fe80008000000 */
[----:B------:R-:W0:Y:S02]  /*06e0*/  LDS.U8 R9, [R11+UR4] ;  /* 0x000000040b097984 */ /* 0x000e240008000000 */
[----:B0-----:R-:W-:-:S05]  /*06f0*/  IMAD.IADD R12, R10, 0x1, R9 ;  /* 0x000000010a0c7824 */ /* 0x001fca00078e0209 */
[----:B------:R0:W-:Y:S02]  /*0700*/  STS.U8 [R11+UR4], R12 ;  /* 0x0000000c0b007988 */ /* 0x0001e40008000004 */
.L_x_101:
[----:B------:R-:W-:Y:S05]  /*0710*/  BSYNC.RECONVERGENT B0 ;  /* 0x0000000000007941 */ /* 0x000fea0003800200 */
.L_x_100:
[----:B------:R-:W-:Y:S01]  /*0720*/  BAR.SYNC.DEFER_BLOCKING 0x0 ;  /* 0x0000000000007b1d */ /* 0x000fe20000010000 */
[----:B------:R-:W-:-:S04]  /*0730*/  ISETP.GT.U32.AND P6, PT, R0, 0x1, PT ;  /* 0x000000010000780c */ /* 0x000fc80003fc4070 */
[----:B-1234-:R-:W-:Y:S01]  /*0740*/  P2R R9, PR, RZ, 0x40 ;  /* 0x00000040ff097803 */ /* 0x01efe20000000000 */
[----:B------:R-:W-:Y:S08]  /*0750*/  BSSY.RECONVERGENT B0, `(.L_x_102) ;  /* 0x000000b000007945 */ /* 0x000ff00003800200 */
[----:B------:R-:W-:Y:S05]  /*0760*/  @P6 BRA `(.L_x_103) ;  /* 0x0000000000246947 */ /* 0x000fea0003800000 */
[----:B------:R-:W-:-:S04]  /*0770*/  IMAD.SHL.U32 R9, R7, 0x80, RZ ;  /* 0x0000008007097824 */ /* 0x000fc800078e00ff */
[----:B------:R-:W-:Y:S01]  /*0780*/  VIADD R10, R9, 0xffffffff ;  /* 0xffffffff090a7836 */ /* 0x000fe20000000000 */
[----:B0-----:R-:W-:-:S04]  /*0790*/  SHF.R.U32.HI R11, RZ, 0x5, R9 ;  /* 0x00000005ff0b7819 */ /* 0x001fc80000011609 */
[----:B------:R-:W-:Y:S01]  /*07a0*/  LEA.HI R10, R10, R9, RZ, 0x1b ;  /* 0x000000090a0a7211 */ /* 0x000fe200078fd8ff */
[----:B------:R-:W-:-:S05]  /*07b0*/  IMAD R11, R8, 0x80, R11 ;  /* 0x00000080080b7824 */ /* 0x000fca00078e020b */
[----:B------:R-:W-:Y:S04]  /*07c0*/  LDS.U8 R10, [R10+UR4+-0x1] ;  /* 0xffffff040a0a7984 */ /* 0x000fe80008000000 */
[----:B------:R-:W0:Y:S02]  /*07d0*/  LDS.U8 R9, [R11+UR4+0x2] ;  /* 0x000002040b097984 */ /* 0x000e240008000000 */
[----:B0-----:R-:W-:-:S05]  /*07e0*/  IMAD.IADD R12, R10, 0x1, R9 ;  /* 0x000000010a0c7824 */ /* 0x001fca00078e0209 */
[----:B------:R1:W-:Y:S02]  /*07f0*/  STS.U8 [R11+UR4+0x2], R12 ;  /* 0x0000020c0b007988 */ /* 0x0003e40008000004 */
.L_x_103:
[----:B------:R-:W-:Y:S05]  /*0800*/  BSYNC.RECONVERGENT B0 ;  /* 0x0000000000007941 */ /* 0x000fea0003800200 */
.L_x_102:
[----:B------:R-:W-:Y:S01]  /*0810*/  BAR.SYNC.DEFER_BLOCKING 0x0 ;  /* 0x0000000000007b1d */ /* 0x000fe20000010000 */
[----:B------:R-:W-:-:S05]  /*0820*/  ISETP.NE.AND P6, PT, R0, RZ, PT ;  /* 0x000000ff0000720c */ /* 0x000fca0003fc5270 */
[----:B------:R-:W-:Y:S08]  /*0830*/  BSSY.RECONVERGENT B0, `(.L_x_104) ;  /* 0x0000015000007945 */ /* 0x000ff00003800200 */
[----:B------:R-:W-:Y:S01]  /*0840*/  @!P6 STS.U8 [UR4+0x20e], RZ ;  /* 0x00020effff00e988 */ /* 0x000fe20008000004 */
[----:B------:R-:W-:Y:S06]  /*0850*/  BAR.SYNC.DEFER_BLOCKING 0x0 ;  /* 0x0000000000007b1d */ /* 0x000fec0000010000 */
[----:B------:R-:W-:Y:S04]  /*0860*/  @!P6 LDS.U8 R9, [UR4+0x106] ;  /* 0x00010604ff09e984 */ /* 0x000fe80008000000 */
[----:B------:R-:W2:Y:S02]  /*0870*/  @!P6 LDS.U8 R10, [UR4+0x20e] ;  /* 0x00020e04ff0ae984 */ /* 0x000ea40008000000 */
[----:B--2---:R-:W-:-:S02]  /*0880*/  @!P6 IMAD.IADD R9, R9, 0x1, R10 ;  /* 0x000000010909e824 */ /* 0x004fc400078e020a */
[----:B------:R2:W-:Y:S04]  /*0890*/  @!P6 STS.U8 [UR4+0x106], R10 ;  /* 0x0001060aff00e988 */ /* 0x0005e80008000004 */
[----:B------:R2:W-:Y:S01]  /*08a0*/  @!P6 STS.U8 [UR4+0x20e], R9 ;  /* 0x00020e09ff00e988 */ /* 0x0005e20008000004 */
[----:B------:R-:W-:Y:S01]  /*08b0*/  BAR.SYNC.DEFER_BLOCKING 0x0 ;  /* 0x0000000000007b1d */ /* 0x000fe20000010000 */
[----:B------:R-:W-:-:S13]  /*08c0*/  ISETP.GT.U32.AND P6, PT, R0, 0x1, PT ;  /* 0x000000010000780c */ /* 0x000fda0003fc4070 */
[----:B--2---:R-:W-:Y:S05]  /*08d0*/  @P6 BRA `(.L_x_105) ;  /* 0x0000000000286947 */ /* 0x004fea0003800000 */
[----:B------:R-:W-:-:S04]  /*08e0*/  SHF.L.U32 R9, R7, 0x7, RZ ;  /* 0x0000000707097819 */ /* 0x000fc800000006ff */
[----:B------:R-:W-:Y:S01]  /*08f0*/  SHF.R.U32.HI R15, RZ, 0x5, R9 ;  /* 0x00000005ff0f7819 */ /* 0x000fe20000011609 */
[----:B------:R-:W-:-:S04]  /*0900*/  VIADD R10, R9, 0xffffffff ;  /* 0xffffffff090a7836 */ /* 0x000fc80000000000 */
[----:B01----:R-:W-:Y:S01]  /*0910*/  IMAD R12, R8, 0x80, R15 ;  /* 0x00000080080c7824 */ /* 0x003fe200078e020f */
[----:B------:R-:W-:-:S04]  /*0920*/  LEA.HI R11, R10, R9, RZ, 0x1b ;  /* 0x000000090a0b7211 */ /* 0x000fc800078fd8ff */
[----:B------:R-:W0:Y:S04]  /*0930*/  LDS.U8 R10, [R12+UR4+0x2] ;  /* 0x000002040c0a7984 */ /* 0x000e280008000000 */
[----:B------:R-:W1:Y:S04]  /*0940*/  LDS.U8 R9, [R11+UR4+-0x1] ;  /* 0xffffff040b097984 */ /* 0x000e680008000000 */
[----:B0-----:R2:W-:Y:S01]  /*0950*/  STS.U8 [R11+UR4+-0x1], R10 ;  /* 0xffffff0a0b007988 */ /* 0x0015e20008000004 */
[----:B-1----:R-:W-:-:S05]  /*0960*/  IMAD.IADD R9, R9, 0x1, R10 ;  /* 0x0000000109097824 */ /* 0x002fca00078e020a */
[----:B------:R2:W-:Y:S02]  /*0970*/  STS.U8 [R12+UR4+0x2], R9 ;  /* 0x000002090c007988 */ /* 0x0005e40008000004 */
.L_x_105:
[----:B------:R-:W-:Y:S05]  /*0980*/  BSYNC.RECONVERGENT B0 ;  /* 0x0000000000007941 */ /* 0x000fea0003800200 */
.L_x_104:
[----:B------:R-:W-:Y:S06]  /*0990*/  BAR.SYNC.DEFER_BLOCKING 0x0 ;  /* 0x0000000000007b1d */ /* 0x000fec0000010000 */
[----:B------:R-:W-:Y:S04]  /*09a0*/  BSSY.RECONVERGENT B0, `(.L_x_106) ;  /* 0x000000c000007945 */ /* 0x000fe80003800200 */
[----:B------:R-:W-:Y:S05]  /*09b0*/  @P5 BRA `(.L_x_107) ;  /* 0x0000000000285947 */ /* 0x000fea0003800000 */
[----:B--2---:R-:W-:-:S04]  /*09c0*/  IMAD.SHL.U32 R9, R7, 0x40, RZ ;  /* 0x0000004007097824 */ /* 0x004fc800078e00ff */
[----:B------:R-:W-:Y:S01]  /*09d0*/  VIADD R10, R9, 0xffffffff ;  /* 0xffffffff090a7836 */ /* 0x000fe20000000000 */
[----:B------:R-:W-:-:S04]  /*09e0*/  SHF.R.U32.HI R15, RZ, 0x5, R9 ;  /* 0x00000005ff0f7819 */ /* 0x000fc80000011609 */
[----:B01----:R-:W-:Y:S02]  /*09f0*/  LEA.HI R11, R10, R9, RZ, 0x1b ;  /* 0x000000090a0b7211 */ /* 0x003fe400078fd8ff */
[----:B------:R-:W-:-:S03]  /*0a00*/  LEA R12, R8, R15, 0x6 ;  /* 0x0000000f080c7211 */ /* 0x000fc600078e30ff */
[----:B------:R-:W-:Y:S04]  /*0a10*/  LDS.U8 R9, [R11+UR4+-0x1] ;  /* 0xffffff040b097984 */ /* 0x000fe80008000000 */
[----:B------:R-:W0:Y:S02]  /*0a20*/  LDS.U8 R10, [R12+UR4] ;  /* 0x000000040c0a7984 */ /* 0x000e240008000000 */
[----:B0-----:R-:W-:Y:S02]  /*0a30*/  IMAD.IADD R9, R9, 0x1, R10 ;  /* 0x0000000109097824 */ /* 0x001fe400078e020a */
[----:B------:R3:W-:Y:S04]  /*0a40*/  STS.U8 [R11+UR4+-0x1], R10 ;  /* 0xffffff0a0b007988 */ /* 0x0007e80008000004 */
[----:B------:R3:W-:Y:S02]  /*0a50*/  STS.U8 [R12+UR4], R9 ;  /* 0x000000090c007988 */ /* 0x0007e40008000004 */
.L_x_107:
[----:B------:R-:W-:Y:S05]  /*0a60*/  BSYNC.RECONVERGENT B0 ;  /* 0x0000000000007941 */ /* 0x000fea0003800200 */
.L_x_106:
[----:B------:R-:W-:Y:S06]  /*0a70*/  BAR.SYNC.DEFER_BLOCKING 0x0 ;  /* 0x0000000000007b1d */ /* 0x000fec0000010000 */
[----:B------:R-:W-:Y:S04]  /*0a80*/  BSSY.RECONVERGENT B0, `(.L_x_108) ;  /* 0x000000b000007945 */ /* 0x000fe80003800200 */
[----:B------:R-:W-:Y:S05]  /*0a90*/  @P4 BRA `(.L_x_109) ;  /* 0x0000000000244947 */ /* 0x000fea0003800000 */
[----:B--23--:R-:W-:Y:S02]  /*0aa0*/  IMAD.SHL.U32 R9, R7, 0x20, RZ ;  /* 0x0000002007097824 */ /* 0x00cfe400078e00ff */
[----:B01----:R-:W-:Y:S02]  /*0ab0*/  IMAD R12, R8, 0x20, R7 ;  /* 0x00000020080c7824 */ /* 0x003fe400078e0207 */
[----:B------:R-:W-:-:S05]  /*0ac0*/  VIADD R10, R9, 0xffffffff ;  /* 0xffffffff090a7836 */ /* 0x000fca0000000000 */
[----:B------:R-:W-:Y:S02]  /*0ad0*/  LEA.HI R11, R10, R9, RZ, 0x1b ;  /* 0x000000090a0b7211 */ /* 0x000fe400078fd8ff */
[----:B------:R-:W0:Y:S04]  /*0ae0*/  LDS.U8 R10, [R12+UR4+-0x1] ;  /* 0xffffff040c0a7984 */ /* 0x000e280008000000 */
[----:B------:R-:W1:Y:S04]  /*0af0*/  LDS.U8 R9, [R11+UR4+-0x1] ;  /* 0xffffff040b097984 */ /* 0x000e680008000000 */
[----:B0-----:R4:W-:Y:S01]  /*0b00*/  STS.U8 [R11+UR4+-0x1], R10 ;  /* 0xffffff0a0b007988 */ /* 0x0019e20008000004 */
[----:B-1----:R-:W-:-:S05]  /*0b10*/  IMAD.IADD R9, R9, 0x1, R10 ;  /* 0x0000000109097824 */ /* 0x002fca00078e020a */
[----:B------:R4:W-:Y:S02]  /*0b20*/  STS.U8 [R12+UR4+-0x1], R9 ;  /* 0xffffff090c007988 */ /* 0x0009e40008000004 */
.L_x_109:
[----:B------:R-:W-:Y:S05]  /*0b30*/  BSYNC.RECONVERGENT B0 ;  /* 0x0000000000007941 */ /* 0x000fea0003800200 */
.L_x_108:
[----:B------:R-:W-:Y:S06]  /*0b40*/  BAR.SYNC.DEFER_BLOCKING 0x0 ;  /* 0x0000000000007b1d */ /* 0x000fec0000010000 */
[----:B------:R-:W-:Y:S04]  /*0b50*/  BSSY.RECONVERGENT B0, `(.L_x_110) ;  /* 0x000000c000007945 */ /* 0x000fe80003800200 */
[----:B------:R-:W-:Y:S05]  /*0b60*/  @P3 BRA `(.L_x_111) ;  /* 0x0000000000283947 */ /* 0x000fea0003800000 */
[----:B--234-:R-:W-:Y:S01]  /*0b70*/  SHF.L.U32 R9, R7, 0x4, RZ ;  /* 0x0000000407097819 */ /* 0x01cfe200000006ff */
[----:B01----:R-:W-:-:S04]  /*0b80*/  IMAD.SHL.U32 R12, R8, 0x10, RZ ;  /* 0x00000010080c7824 */ /* 0x003fc800078e00ff */
[C---:B------:R-:W-:Y:S01]  /*0b90*/  VIADD R10, R9.reuse, 0xffffffff ;  /* 0xffffffff090a7836 */ /* 0x040fe20000000000 */
[----:B------:R-:W-:-:S04]  /*0ba0*/  LEA.HI R12, R9, R12, RZ, 0x1b ;  /* 0x0000000c090c7211 */ /* 0x000fc800078fd8ff */
[----:B------:R-:W-:Y:S02]  /*0bb0*/  LEA.HI R11, R10, R9, RZ, 0x1b ;  /* 0x000000090a0b7211 */ /* 0x000fe400078fd8ff */
[----:B------:R-:W0:Y:S04]  /*0bc0*/  LDS.U8 R10, [R12+UR4+-0x1] ;  /* 0xffffff040c0a7984 */ /* 0x000e280008000000 */
[----:B------:R-:W1:Y:S04]  /*0bd0*/  LDS.U8 R9, [R11+UR4+-0x1] ;  /* 0xffffff040b097984 */ /* 0x000e680008000000 */
[----:B0-----:R0:W-:Y:S01]  /*0be0*/  STS.U8 [R11+UR4+-0x1], R10 ;  /* 0xffffff0a0b007988 */ /* 0x0011e20008000004 */
[----:B-1----:R-:W-:-:S05]  /*0bf0*/  IMAD.IADD R9, R9, 0x1, R10 ;  /* 0x0000000109097824 */ /* 0x002fca00078e020a */
[----:B------:R0:W-:Y:S02]  /*0c00*/  STS.U8 [R12+UR4+-0x1], R9 ;  /* 0xffffff090c007988 */ /* 0x0001e40008000004 */
.L_x_111:
[----:B------:R-:W-:Y:S05]  /*0c10*/  BSYNC.RECONVERGENT B0 ;  /* 0x0000000000007941 */ /* 0x000fea0003800200 */
.L_x_110:
[----:B------:R-:W-:Y:S06]  /*0c20*/  BAR.SYNC.DEFER_BLOCKING 0x0 ;  /* 0x0000000000007b1d */ /* 0x000fec0000010000 */
[----:B------:R-:W-:Y:S04]  /*0c30*/  BSSY.RECONVERGENT B0, `(.L_x_112) ;  /* 0x000000c000007945 */ /* 0x000fe80003800200 */
[----:B------:R-:W-:Y:S05]  /*0c40*/  @P2 BRA `(.L_x_113) ;  /* 0x0000000000282947 */ /* 0x000fea0003800000 */
[----:B0-234-:R-:W-:Y:S02]  /*0c50*/  IMAD.SHL.U32 R9, R7, 0x8, RZ ;  /* 0x0000000807097824 */ /* 0x01dfe400078e00ff */
[----:B-1----:R-:W-:-:S03]  /*0c60*/  IMAD.SHL.U32 R12, R8, 0x8, RZ ;  /* 0x00000008080c7824 */ /* 0x002fc600078e00ff */
[C---:B------:R-:W-:Y:S02]  /*0c70*/  IADD3 R10, PT, PT, R9.reuse, -0x1, RZ ;  /* 0xffffffff090a7810 */ /* 0x040fe40007ffe0ff */
[----:B------:R-:W-:Y:S02]  /*0c80*/  LEA.HI R12, R9, R12, RZ, 0x1b ;  /* 0x0000000c090c7211 */ /* 0x000fe400078fd8ff */
[----:B------:R-:W-:-:S03]  /*0c90*/  LEA.HI R11, R10, R9, RZ, 0x1b ;  /* 0x000000090a0b7211 */ /* 0x000fc600078fd8ff */
[----:B------:R-:W0:Y:S04]  /*0ca0*/  LDS.U8 R10, [R12+UR4+-0x1] ;  /* 0xffffff040c0a7984 */ /* 0x000e280008000000 */
[----:B------:R-:W1:Y:S04]  /*0cb0*/  LDS.U8 R9, [R11+UR4+-0x1] ;  /* 0xffffff040b097984 */ /* 0x000e680008000000 */
[----:B0-----:R0:W-:Y:S01]  /*0cc0*/  STS.U8 [R11+UR4+-0x1], R10 ;  /* 0xffffff0a0b007988 */ /* 0x0011e20008000004 */
[----:B-1----:R-:W-:-:S05]  /*0cd0*/  IMAD.IADD R9, R9, 0x1, R10 ;  /* 0x0000000109097824 */ /* 0x002fca00078e020a */
[----:B------:R0:W-:Y:S02]  /*0ce0*/  STS.U8 [R12+UR4+-0x1], R9 ;  /* 0xffffff090c007988 */ /* 0x0001e40008000004 */
.L_x_113:
[----:B------:R-:W-:Y:S05]  /*0cf0*/  BSYNC.RECONVERGENT B0 ;  /* 0x0000000000007941 */ /* 0x000fea0003800200 */
.L_x_112:
        /* <DEDUP_REMOVED lines=8> */
[----:B------:R-:W-:-:S03]  /*0d80*/  LEA.HI R10, R9, R0, RZ, 0x1b ;  /* 0x00000000090a7211 */ /* 0x000fc600078fd8ff */
[----:B------:R-:W0:Y:S04]  /*0d90*/  LDS.U8 R9, [R11+UR4+-0x1] ;  /* 0xffffff040b097984 */ /* 0x000e280008000000 */
[----:B------:R-:W1:Y:S04]  /*0da0*/  LDS.U8 R0, [R10+UR4+-0x1] ;  /* 0xffffff040a007984 */ /* 0x000e680008000000 */
[----:B0-----:R0:W-:Y:S01]  /*0db0*/  STS.U8 [R10+UR4+-0x1], R9 ;  /* 0xffffff090a007988 */ /* 0x0011e20008000004 */
[----:B-1----:R-:W-:-:S05]  /*0dc0*/  IMAD.IADD R0, R0, 0x1, R9 ;  /* 0x0000000100007824 */ /* 0x002fca00078e0209 */
[----:B------:R0:W-:Y:S02]  /*0dd0*/  STS.U8 [R11+UR4+-0x1], R0 ;  /* 0xffffff000b007988 */ /* 0x0001e40008000004 */
.L_x_115:
[----:B------:R-:W-:Y:S05]  /*0de0*/  BSYNC.RECONVERGENT B0 ;  /* 0x0000000000007941 */ /* 0x000fea0003800200 */
.L_x_114:
[----:B------:R-:W-:Y:S06]  /*0df0*/  BAR.SYNC.DEFER_BLOCKING 0x0 ;  /* 0x0000000000007b1d */ /* 0x000fec0000010000 */
[----:B------:R-:W-:Y:S04]  /*0e00*/  BSSY.RECONVERGENT B0, `(.L_x_116) ;  /* 0x000000c000007945 */ /* 0x000fe80003800200 */
[----:B------:R-:W-:Y:S05]  /*0e10*/  @P1 BRA `(.L_x_117) ;  /* 0x0000000000281947 */ /* 0x000fea0003800000 */
[----:B------:R-:W-:Y:S01]  /*0e20*/  SHF.L.U32 R7, R7, 0x1, RZ ;  /* 0x0000000107077819 */ /* 0x000fe200000006ff */
[----:B------:R-:W-:-:S04]  /*0e30*/  IMAD.SHL.U32 R8, R8, 0x2, RZ ;  /* 0x0000000208087824 */ /* 0x000fc800078e00ff */
[C---:B0-----:R-:W-:Y:S01]  /*0e40*/  VIADD R0, R7.reuse, 0xffffffff ;  /* 0xffffffff07007836 */ /* 0x041fe20000000000 */
[----:B--234-:R-:W-:-:S04]  /*0e50*/  LEA.HI R9, R7, R8, RZ, 0x1b ;  /* 0x0000000807097211 */ /* 0x01cfc800078fd8ff */
[----:B------:R-:W-:Y:S02]  /*0e60*/  LEA.HI R8, R0, R7, RZ, 0x1b ;  /* 0x0000000700087211 */ /* 0x000fe400078fd8ff */
[----:B------:R-:W0:Y:S04]  /*0e70*/  LDS.U8 R7, [R9+UR4+-0x1] ;  /* 0xffffff0409077984 */ /* 0x000e280008000000 */
[----:B------:R-:W2:Y:S04]  /*0e80*/  LDS.U8 R0, [R8+UR4+-0x1] ;  /* 0xffffff0408007984 */ /* 0x000ea80008000000 */
[----:B0-----:R0:W-:Y:S01]  /*0e90*/  STS.U8 [R8+UR4+-0x1], R7 ;  /* 0xffffff0708007988 */ /* 0x0011e20008000004 */
[----:B--2---:R-:W-:-:S05]  /*0ea0*/  IMAD.IADD R0, R0, 0x1, R7 ;  /* 0x0000000100007824 */ /* 0x004fca00078e0207 */
[----:B------:R0:W-:Y:S02]  /*0eb0*/  STS.U8 [R9+UR4+-0x1], R0 ;  /* 0xffffff0009007988 */ /* 0x0001e40008000004 */
.L_x_117:
[----:B------:R-:W-:Y:S05]  /*0ec0*/  BSYNC.RECONVERGENT B0 ;  /* 0x0000000000007941 */ /* 0x000fea0003800200 */
.L_x_116:
[----:B------:R-:W-:Y:S06]  /*0ed0*/  BAR.SYNC.DEFER_BLOCKING 0x0 ;  /* 0x0000000000007b1d */ /* 0x000fec0000010000 */
[----:B------:R-:W5:Y:S01]  /*0ee0*/  LDCU.64 UR8, c[0x0][0x380] ;  /* 0x00007000ff0877ac */ /* 0x000f620008000a00 */
[----:B0-----:R-:W-:Y:S04]  /*0ef0*/  @!P0 LDS.U8 R0, [R6+UR4] ;  /* 0x0000000406008984 */ /* 0x001fe80008000000 */
[----:B------:R-:W0:Y:S02]  /*0f00*/  @!P0 LDS.U8 R7, [R5+UR4+0x1] ;  /* 0x0000010405078984 */ /* 0x000e240008000000 */
[----:B0-----:R-:W-:-:S02]  /*0f10*/  @!P0 IMAD.IADD R0, R0, 0x1, R7 ;  /* 0x0000000100008824 */ /* 0x001fc400078e0207 */
[----:B------:R-:W-:Y:S04]  /*0f20*/  @!P0 STS.U8 [R6+UR4], R7 ;  /* 0x0000000706008988 */ /* 0x000fe80008000004 */
[----:B------:R-:W-:Y:S01]  /*0f30*/  @!P0 STS.U8 [R5+UR4+0x1], R0 ;  /* 0x0000010005008988 */ /* 0x000fe20008000004 */
[----:B------:R-:W-:Y:S01]  /*0f40*/  BAR.SYNC.DEFER_BLOCKING 0x0 ;  /* 0x0000000000007b1d */ /* 0x000fe20000010000 */
[----:B-----5:R-:W-:-:S04]  /*0f50*/  IADD3 R8, P0, PT, R2, UR8, RZ ;  /* 0x0000000802087c10 */ /* 0x020fc8000ff1e0ff */
[----:B--234-:R-:W-:Y:S01]  /*0f60*/  IADD3.X R9, PT, PT, R13, UR9, RZ, P0, !PT ;  /* 0x000000090d097c10 */ /* 0x01cfe200087fe4ff */
[----:B------:R-:W0:Y:S04]  /*0f70*/  LDS.U8 R3, [R3+UR4] ;  /* 0x0000000403037984 */ /* 0x000e280008000000 */
[----:B-1----:R-:W1:Y:S04]  /*0f80*/  LDS.U8 R11, [R4+UR4+0x100] ;  /* 0x00010004040b7984 */ /* 0x002e680008000000 */
[----:B0-----:R-:W-:Y:S04]  /*0f90*/  STG.E.U8 desc[UR6][R8.64], R3 ;  /* 0x0000000308007986 */ /* 0x001fe8000c101106 */
[----:B-1----:R-:W-:Y:S01]  /*0fa0*/  STG.E.U8 desc[UR6][R8.64+0x100], R11 ;  /* 0x0001000b08007986 */ /* 0x002fe2000c101106 */
[----:B------:R-:W-:Y:S05]  /*0fb0*/  EXIT ;  /* 0x000000000000794d */ /* 0x000fea0003800000 */
.L_x_118:
        /* <DEDUP_REMOVED lines=12> */
.L_x_126:


//--------------------- .text._Z4scanIcEvPT_PKS0_ --------------------------
	.section	.text._Z4scanIcEvPT_PKS0_,"ax",@progbits
	.align	128
        .global         _Z4scanIcEvPT_PKS0_
        .type           _Z4scanIcEvPT_PKS0_,@function
        .size           _Z4scanIcEvPT_PKS0_,(.L_x_127 - _Z4scanIcEvPT_PKS0_)
        .other          _Z4scanIcEvPT_PKS0_,@"STO_CUDA_ENTRY STV_DEFAULT"
_Z4scanIcEvPT_PKS0_:
.text._Z4scanIcEvPT_PKS0_:
[----:B------:R-:W-:Y:S01]  /*0000*/  LDC R1, c[0x0][0x37c] ;  /* 0x0000df00ff017b82 */ /* 0x000fe20000000800 */
[----:B------:R-:W0:Y:S01]  /*0010*/  S2R R13, SR_TID.X ;  /* 0x00000000000d7919 */ /* 0x000e220000002100 */
[----:B------:R-:W1:Y:S01]  /*0020*/  LDCU.64 UR4, c[0x0][0x388] ;  /* 0x00007100ff0477ac */ /* 0x000e620008000a00 */
[----:B------:R-:W2:Y:S01]  /*0030*/  S2R R3, SR_CTAID.X ;  /* 0x0000000000037919 */ /* 0x000ea20000002500 */
[----:B------:R-:W3:Y:S01]  /*0040*/  LDCU.64 UR6, c[0x0][0x358] ;  /* 0x00006b00ff0677ac */ /* 0x000ee20008000a00 */
[----:B------:R-:W4:Y:S01]  /*0050*/  LDCU.64 UR8, c[0x0][0x380] ;  /* 0x00007000ff0877ac */ /* 0x000f220008000a00 */
[----:B0-----:R-:W-:-:S05]  /*0060*/  IMAD.SHL.U32 R0, R13, 0x2, RZ ;  /* 0x000000020d007824 */ /* 0x001fca00078e00ff */
[----:B--2---:R-:W-:-:S05]  /*0070*/  LEA R2, P0, R3, R0, 0x9 ;  /* 0x0000000003027211 */ /* 0x004fca00078048ff */
[----:B------:R-:W-:Y:S01]  /*0080*/  IMAD.X R12, RZ, RZ, RZ, P0 ;  /* 0x000000ffff0c7224 */ /* 0x000fe200000e06ff */
[----:B-1----:R-:W-:-:S04]  /*0090*/  IADD3 R4, P0, PT, R2, UR4, RZ ;  /* 0x0000000402047c10 */ /* 0x002fc8000ff1e0ff */
[----:B------:R-:W-:-:S05]  /*00a0*/  IADD3.X R5, PT, PT, R12, UR5, RZ, P0, !PT ;  /* 0x000000050c057c10 */ /* 0x000fca00087fe4ff */
[----:B---3--:R-:W2:Y:S04]  /*00b0*/  LDG.E.U8.CONSTANT R7, desc[UR6][R4.64] ;  /* 0x0000000604077981 */ /* 0x008ea8000c1e9100 */
[----:B------:R0:W3:Y:S01]  /*00c0*/  LDG.E.U8.CONSTANT R9, desc[UR6][R4.64+0x1] ;  /* 0x0000010604097981 */ /* 0x0000e2000c1e9100 */
[----:B------:R-:W1:Y:S01]  /*00d0*/  S2UR UR5, SR_CgaCtaId ;  /* 0x00000000000579c3 */ /* 0x000e620000008800 */
[----:B------:R-:W-:Y:S01]  /*00e0*/  UMOV UR4, 0x400 ;  /* 0x0000040000047882 */ /* 0x000fe20000000000 */
[C---:B------:R-:W-:Y:S01]  /*00f0*/  ISETP.GT.U32.AND P1, PT, R13.reuse, 0xff, PT ;  /* 0x000000ff0d00780c */ /* 0x040fe20003f24070 */
        /* <DEDUP_REMOVED lines=8> */
[----:B-1----:R-:W-:-:S06]  /*0180*/  ULEA UR4, UR5, UR4, 0x18 ;  /* 0x0000000405047291 */ /* 0x002fcc000f8ec0ff */
[----:B0-----:R-:W-:-:S03]  /*0190*/  LEA R4, R3, UR4, 0x1 ;  /* 0x0000000403047c11 */ /* 0x001fc6000f8e08ff */
[----:B--2---:R-:W-:Y:S04]  /*01a0*/  STS.U8 [R0+UR4], R7 ;  /* 0x0000000700007988 */ /* 0x004fe80008000004 */
[----:B---3--:R-:W-:Y:S01]  /*01b0*/  STS.U8 [R0+UR4+0x1], R9 ;  /* 0x0000010900007988 */ /* 0x008fe20008000004 */
[----:B------:R-:W-:Y:S06]  /*01c0*/  BAR.SYNC.DEFER_BLOCKING 0x0 ;  /* 0x0000000000007b1d */ /* 0x000fec0000010000 */
[----:B------:R-:W-:Y:S04]  /*01d0*/  @!P1 LDS.U8 R6, [R0+UR4] ;  /* 0x0000000400069984 */ /* 0x000fe80008000000 */
[----:B------:R-:W0:Y:S02]  /*01e0*/  @!P1 LDS.U8 R11, [R0+UR4+0x1] ;  /* 0x00000104000b9984 */ /* 0x000e240008000000 */
[----:B0-----:R-:W-:-:S05]  /*01f0*/  @!P1 IADD3 R11, PT, PT, R6, R11, RZ ;  /* 0x0000000b060b9210 */ /* 0x001fca0007ffe0ff */
[----:B------:R-:W-:Y:S01]  /*0200*/  @!P1 STS.U8 [R0+UR4+0x1], R11 ;  /* 0x0000010b00009988 */ /* 0x000fe20008000004 */
[----:B------:R-:W-:Y:S01]  /*0210*/  BAR.SYNC.DEFER_BLOCKING 0x0 ;  /* 0x0000000000007b1d */ /* 0x000fe20000010000 */
[----:B------:R-:W-:-:S05]  /*0220*/  ISETP.GT.U32.AND P1, PT, R13, 0x3f, PT ;  /* 0x0000003f0d00780c */ /* 0x000fca0003f24070 */
[----:B------:R-:W-:Y:S04]  /*0230*/  @!P0 LDS.U8 R5, [R4+-0x1] ;  /* 0xffffff0004058984 */ /* 0x000fe80000000000 */
[----:B------:R-:W0:Y:S02]  /*0240*/  @!P0 LDS.U8 R6, [R4+0x1] ;  /* 0x0000010004068984 */ /* 0x000e240000000000 */
[----:B0-----:R-:W-:Y:S02]  /*0250*/  @!P0 IMAD.IADD R7, R5, 0x1, R6 ;  /* 0x0000000105078824 */ /* 0x001fe400078e0206 */
[----:B------:R-:W-:-:S03]  /*0260*/  IMAD R5, R3, 0x2, R4 ;  /* 0x0000000203057824 */ /* 0x000fc600078e0204 */
[----:B------:R0:W-:Y:S01]  /*0270*/  @!P0 STS.U8 [R4+0x1], R7 ;  /* 0x0000010704008388 */ /* 0x0001e20000000000 */
[----:B------:R-:W-:Y:S01]  /*0280*/  BAR.SYNC.DEFER_BLOCKING 0x0 ;  /* 0x0000000000007b1d */ /* 0x000fe20000010000 */
[----:B------:R-:W-:Y:S01]  /*0290*/  ISETP.NE.AND P0, PT, R13, RZ, PT ;  /* 0x000000ff0d00720c */ /* 0x000fe20003f05270 */
[----:B0-----:R-:W-:-:S04]  /*02a0*/  IMAD R7, R3, 0xe, R4 ;  /* 0x0000000e03077824 */ /* 0x001fc800078e0204 */
[----:B------:R-:W-:Y:S04]  /*02b0*/  @!P1 LDS.U8 R6, [R5+-0x1] ;  /* 0xffffff0005069984 */ /* 0x000fe80000000000 */
[----:B------:R-:W0:Y:S02]  /*02c0*/  @!P1 LDS.U8 R9, [R5+0x3] ;  /* 0x0000030005099984 */ /* 0x000e240000000000 */
[----:B0-----:R-:W-:Y:S01]  /*02d0*/  @!P1 IADD3 R8, PT, PT, R6, R9, RZ ;  /* 0x0000000906089210 */ /* 0x001fe20007ffe0ff */
[----:B------:R-:W-:-:S04]  /*02e0*/  IMAD R6, R3, 0x6, R4 ;  /* 0x0000000603067824 */ /* 0x000fc800078e0204 */
[----:B------:R0:W-:Y:S01]  /*02f0*/  @!P1 STS.U8 [R5+0x3], R8 ;  /* 0x0000030805009388 */ /* 0x0001e20000000000 */
[----:B------:R-:W-:Y:S01]  /*0300*/  BAR.SYNC.DEFER_BLOCKING 0x0 ;  /* 0x0000000000007b1d */ /* 0x000fe20000010000 */
[----:B0-----:R-:W-:-:S05]  /*0310*/  IMAD R8, R3, 0x1e, R4 ;  /* 0x0000001e03087824 */ /* 0x001fca00078e0204 */
[----:B------:R-:W-:Y:S04]  /*0320*/  @!P2 LDS.U8 R9, [R6+-0x1] ;  /* 0xffffff000609a984 */ /* 0x000fe80000000000 */
[----:B------:R-:W0:Y:S02]  /*0330*/  @!P2 LDS.U8 R10, [R6+0x7] ;  /* 0x00000700060aa984 */ /* 0x000e240000000000 */
[----:B0-----:R-:W-:-:S05]  /*0340*/  @!P2 IMAD.IADD R9, R9, 0x1, R10 ;  /* 0x000000010909a824 */ /* 0x001fca00078e020a */
[----:B------:R0:W-:Y:S01]  /*0350*/  @!P2 STS.U8 [R6+0x7], R9 ;  /* 0x000007090600a388 */ /* 0x0001e20000000000 */
[----:B------:R-:W-:Y:S01]  /*0360*/  BAR.SYNC.DEFER_BLOCKING 0x0 ;  /* 0x0000000000007b1d */ /* 0x000fe20000010000 */
[C-C-:B0-----:R-:W-:Y:S02]  /*0370*/  IMAD R9, R3.reuse, 0x3e, R4.reuse ;  /* 0x0000003e03097824 */ /* 0x141fe400078e0204 */
[----:B------:R-:W-:-:S03]  /*0380*/  IMAD R3, R3, 0x7e, R4 ;  /* 0x0000007e03037824 */ /* 0x000fc600078e0204 */
[----:B------:R-:W-:Y:S04]  /*0390*/  @!P3 LDS.U8 R10, [R7+-0x1] ;  /* 0xffffff00070ab984 */ /* 0x000fe80000000000 */
[----:B------:R-:W0:Y:S02]  /*03a0*/  @!P3 LDS.U8 R11, [R7+0xf] ;  /* 0x00000f00070bb984 */ /* 0x000e240000000000 */
[----:B0-----:R-:W-:-:S05]  /*03b0*/  @!P3 IMAD.IADD R10, R10, 0x1, R11 ;  /* 0x000000010a0ab824 */ /* 0x001fca00078e020b */
[----:B------:R-:W-:Y:S01]  /*03c0*/  @!P3 STS.U8 [R7+0xf], R10 ;  /* 0x00000f0a0700b388 */ /* 0x000fe20000000000 */
[----:B------:R-:W-:Y:S06]  /*03d0*/  BAR.SYNC.DEFER_BLOCKING 0x0 ;  /* 0x0000000000007b1d */ /* 0x000fec0000010000 */
[----:B------:R-:W-:Y:S04]  /*03e0*/  @!P4 LDS.U8 R11, [R8+-0x1] ;  /* 0xffffff00080bc984 */ /* 0x000fe80000000000 */
[----:B------:R-:W0:Y:S02]  /*03f0*/  @!P4 LDS.U8 R14, [R8+0x1f] ;  /* 0x00001f00080ec984 */ /* 0x000e240000000000 */
[----:B0-----:R-:W-:-:S05]  /*0400*/  @!P4 IADD3 R11, PT, PT, R11, R14, RZ ;  /* 0x0000000e0b0bc210 */ /* 0x001fca0007ffe0ff */
[----:B------:R-:W-:Y:S01]  /*0410*/  @!P4 STS.U8 [R8+0x1f], R11 ;  /* 0x00001f0b0800c388 */ /* 0x000fe20000000000 */
[----:B------:R-:W-:Y:S06]  /*0420*/  BAR.SYNC.DEFER_BLOCKING 0x0 ;  /* 0x0000000000007b1d */ /* 0x000fec0000010000 */
        /* <DEDUP_REMOVED lines=10> */
[----:B------:R-:W-:Y:S02]  /*04d0*/  @!P0 STS.U8 [UR4+0x1ff], RZ ;  /* 0x0001ffffff008988 */ /* 0x000fe40008000004 */
[----:B------:R-:W-:Y:S06]  /*04e0*/  BAR.SYNC.DEFER_BLOCKING 0x0 ;  /* 0x0000000000007b1d */ /* 0x000fec0000010000 */
[----:B------:R-:W0:Y:S04]  /*04f0*/  @!P0 LDS.S8 R11, [UR4+0xff] ;  /* 0x0000ff04ff0b8984 */ /* 0x000e280008000200 */
[----:B------:R-:W1:Y:S01]  /*0500*/  @!P0 LDS.S8 R14, [UR4+0x1ff] ;  /* 0x0001ff04ff0e8984 */ /* 0x000e620008000200 */
[----:B0-----:R-:W-:Y:S03]  /*0510*/  @!P0 I2F.S16 R11, R11 ;  /* 0x0000000b000b8306 */ /* 0x001fe60000101400 */
[----:B-1----:R-:W-:Y:S05]  /*0520*/  @!P0 STS.U8 [UR4+0xff], R14 ;  /* 0x0000ff0eff008988 */ /* 0x002fea0008000004 */
[----:B------:R-:W0:Y:S02]  /*0530*/  @!P0 I2F.S16 R18, R14 ;  /* 0x0000000e00128306 */ /* 0x000e240000101400 */
[----:B0-----:R-:W-:-:S06]  /*0540*/  @!P0 FADD R18, R11, R18 ;  /* 0x000000120b128221 */ /* 0x001fcc0000000000 */
[----:B------:R-:W0:Y:S02]  /*0550*/  @!P0 F2I.TRUNC.NTZ R18, R18 ;  /* 0x0000001200128305 */ /* 0x000e24000020f100 */
[----:B0-----:R-:W-:Y:S01]  /*0560*/  @!P0 STS.U8 [UR4+0x1ff], R18 ;  /* 0x0001ff12ff008988 */ /* 0x001fe20008000004 */
[----:B------:R-:W-:Y:S01]  /*0570*/  BAR.SYNC.DEFER_BLOCKING 0x0 ;  /* 0x0000000000007b1d */ /* 0x000fe20000010000 */
[----:B------:R-:W-:-:S05]  /*0580*/  ISETP.NE.AND P0, PT, R16, RZ, PT ;  /* 0x000000ff1000720c */ /* 0x000fca0003f05270 */
[----:B------:R-:W0:Y:S04]  /*0590*/  @!P6 LDS.S8 R10, [R3+-0x1] ;  /* 0xffffff00030ae984 */ /* 0x000e280000000200 */
[----:B------:R-:W1:Y:S01]  /*05a0*/  @!P6 LDS.S8 R16, [R3+0x7f] ;  /* 0x00007f000310e984 */ /* 0x000e620000000200 */
[----:B0-----:R-:W-:Y:S03]  /*05b0*/  @!P6 I2F.S16 R10, R10 ;  /* 0x0000000a000ae306 */ /* 0x001fe60000101400 */
[----:B-1----:R-:W-:Y:S05]  /*05c0*/  @!P6 STS.U8 [R3+-0x1], R16 ;  /* 0xffffff100300e388 */ /* 0x002fea0000000000 */
[----:B------:R-:W0:Y:S02]  /*05d0*/  @!P6 I2F.S16 R15, R16 ;  /* 0x00000010000fe306 */ /* 0x000e240000101400 */
[----:B0-----:R-:W-:-:S06]  /*05e0*/  @!P6 FADD R15, R10, R15 ;  /* 0x0000000f0a0fe221 */ /* 0x001fcc0000000000 */
[----:B------:R-:W0:Y:S02]  /*05f0*/  @!P6 F2I.TRUNC.NTZ R20, R15 ;  /* 0x0000000f0014e305 */ /* 0x000e24000020f100 */
[----:B0-----:R-:W-:Y:S01]  /*0600*/  @!P6 STS.U8 [R3+0x7f], R20 ;  /* 0x00007f140300e388 */ /* 0x001fe20000000000 */
[----:B------:R-:W-:Y:S01]  /*0610*/  BAR.SYNC.DEFER_BLOCKING 0x0 ;  /* 0x0000000000007b1d */ /* 0x000fe20000010000 */
[----:B------:R-:W-:-:S05]  /*0620*/  ISETP.GT.U32.AND P6, PT, R13, 0xff, PT ;  /* 0x000000ff0d00780c */ /* 0x000fca0003fc4070 */
        /* <DEDUP_REMOVED lines=8> */
[----:B------:R-:W-:Y:S06]  /*06b0*/  BAR.SYNC.DEFER_BLOCKING 0x0 ;  /* 0x0000000000007b1d */ /* 0x000fec0000010000 */
        /* <DEDUP_REMOVED lines=45> */
[----:B----4-:R-:W-:-:S04]  /*0990*/  IADD3 R2, P0, PT, R2, UR8, RZ ;  /* 0x0000000802027c10 */ /* 0x010fc8000ff1e0ff */
[----:B------:R-:W-:Y:S01]  /*09a0*/  IADD3.X R3, PT, PT, R12, UR9, RZ, P0, !PT ;  /* 0x000000090c037c10 */ /* 0x000fe200087fe4ff */
[----:B------:R-:W0:Y:S04]  /*09b0*/  LDS.U8 R11, [R0+UR4] ;  /* 0x00000004000b7984 */ /* 0x000e280008000000 */
[----:B------:R-:W1:Y:S01]  /*09c0*/  LDS.U8 R5, [R0+UR4+0x1] ;  /* 0x0000010400057984 */ /* 0x000e620008000000 */
[----:B0-----:R0:W-:Y:S01]  /*09d0*/  @!P6 I2F.S8 R8, R11 ;  /* 0x0000000b0008e306 */ /* 0x0011e20000001400 */
[C---:B-1----:R-:W-:Y:S02]  /*09e0*/  PRMT R13, R5.reuse, 0x7610, R13 ;  /* 0x00007610050d7816 */ /* 0x042fe4000000000d */
[----:B------:R-:W-:Y:S05]  /*09f0*/  @!P6 STS.U8 [R0+UR4], R5 ;  /* 0x000000050000e988 */ /* 0x000fea0008000004 */
[----:B------:R-:W1:Y:S01]  /*0a00*/  @!P6 I2F.S8 R15, R5 ;  /* 0x00000005000fe306 */ /* 0x000e620000001400 */
[----:B0-----:R-:W-:-:S05]  /*0a10*/  @!P6 PRMT R11, R5, 0x7610, R11 ;  /* 0x00007610050be816 */ /* 0x001fca000000000b */
[----:B------:R-:W-:Y:S01]  /*0a20*/  STG.E.U8 desc[UR6][R2.64], R11 ;  /* 0x0000000b02007986 */ /* 0x000fe2000c101106 */
[----:B-1----:R-:W-:-:S04]  /*0a30*/  @!P6 FADD R8, R8, R15 ;  /* 0x0000000f0808e221 */ /* 0x002fc80000000000 */
[----:B------:R-:W0:Y:S02]  /*0a40*/  @!P6 F2I.TRUNC.NTZ R13, R8 ;  /* 0x00000008000de305 */ /* 0x000e24000020f100 */
[----:B0-----:R-:W-:Y:S04]  /*0a50*/  STG.E.U8 desc[UR6][R2.64+0x1], R13 ;  /* 0x0000010d02007986 */ /* 0x001fe8000c101106 */
[----:B------:R-:W-:Y:S01]  /*0a60*/  @!P6 STS.U8 [R0+UR4+0x1], R13 ;  /* 0x0000010d0000e988 */ /* 0x000fe20008000004 */
[----:B------:R-:W-:Y:S05]  /*0a70*/  EXIT ;  /* 0x000000000000794d */ /* 0x000fea0003800000 */
.L_x_119:
        /* <DEDUP_REMOVED lines=16> */
.L_x_127:


//--------------------- .nv.shared._Z9scan_bcaoIlEvPT_PKS0_ --------------------------
	.section	.nv.shared._Z9scan_bcaoIlEvPT_PKS0_,"aw",@nobits
	.sectionflags	@""
	.align	8
.nv.shared._Z9scan_bcaoIlEvPT_PKS0_:
	.zero		9216


//--------------------- .nv.shared.reserved.0     --------------------------
	.section	.nv.shared.reserved.0,"aw",@nobits
	.weak		__nv_reservedSMEM_offset_0_alias
	.size		__nv_reservedSMEM_offset_0_alias, 0, 64
	.other		__nv_reservedSMEM_offset_0_alias,@"STO_CUDA_RESERVED_SHARED STV_DEFAULT"
__nv_reservedSMEM_offset_0_alias:
	.zero		0
	.zero		64


//--------------------- .nv.shared._Z4scanIlEvPT_PKS0_ --------------------------
	.section	.nv.shared._Z4scanIlEvPT_PKS0_,"aw",@nobits
	.sectionflags	@""
	.align	8
.nv.shared._Z4scanIlEvPT_PKS0_:
	.zero		5120


//--------------------- .nv.shared._Z9scan_bcaoIiEvPT_PKS0_ --------------------------
	.section	.nv.shared._Z9scan_bcaoIiEvPT_PKS0_,"aw",@nobits
	.sectionflags	@""
	.align	4
.nv.shared._Z9scan_bcaoIiEvPT_PKS0_:
	.zero		5120


//--------------------- .nv.shared._Z4scanIiEvPT_PKS0_ --------------------------
	.section	.nv.shared._Z4scanIiEvPT_PKS0_,"aw",@nobits
	.sectionflags	@""
	.align	4
.nv.shared._Z4scanIiEvPT_PKS0_:
	.zero		3072


//--------------------- .nv.shared._Z9scan_bcaoIsEvPT_PKS0_ --------------------------
	.section	.nv.shared._Z9scan_bcaoIsEvPT_PKS0_,"aw",@nobits
	.sectionflags	@""
	.align	2
.nv.shared._Z9scan_bcaoIsEvPT_PKS0_:
	.zero		3072


//--------------------- .nv.shared._Z4scanIsEvPT_PKS0_ --------------------------
	.section	.nv.shared._Z4scanIsEvPT_PKS0_,"aw",@nobits
	.sectionflags	@""
	.align	2
.nv.shared._Z4scanIsEvPT_PKS0_:
	.zero		2048


//--------------------- .nv.shared._Z9scan_bcaoIcEvPT_PKS0_ --------------------------
	.section	.nv.shared._Z9scan_bcaoIcEvPT_PKS0_,"aw",@nobits
	.sectionflags	@""
.nv.shared._Z9scan_bcaoIcEvPT_PKS0_:
	.zero		2048


//--------------------- .nv.shared._Z4scanIcEvPT_PKS0_ --------------------------
	.section	.nv.shared._Z4scanIcEvPT_PKS0_,"aw",@nobits
	.sectionflags	@""
.nv.shared._Z4scanIcEvPT_PKS0_:
	.zero		1536


//--------------------- .nv.constant0._Z9scan_bcaoIlEvPT_PKS0_ --------------------------
	.section	.nv.constant0._Z9scan_bcaoIlEvPT_PKS0_,"a",@progbits
	.sectionflags	@""
	.align	4
.nv.constant0._Z9scan_bcaoIlEvPT_PKS0_:
	.zero		912


//--------------------- .nv.constant0._Z4scanIlEvPT_PKS0_ --------------------------
	.section	.nv.constant0._Z4scanIlEvPT_PKS0_,"a",@progbits
	.sectionflags	@""
	.align	4
.nv.constant0._Z4scanIlEvPT_PKS0_:
	.zero		912


//--------------------- .nv.constant0._Z9scan_bcaoIiEvPT_PKS0_ --------------------------
	.section	.nv.constant0._Z9scan_bcaoIiEvPT_PKS0_,"a",@progbits
	.sectionflags	@""
	.align	4
.nv.constant0._Z9scan_bcaoIiEvPT_PKS0_:
	.zero		912


//--------------------- .nv.constant0._Z4scanIiEvPT_PKS0_ --------------------------
	.section	.nv.constant0._Z4scanIiEvPT_PKS0_,"a",@progbits
	.sectionflags	@""
	.align	4
.nv.constant0._Z4scanIiEvPT_PKS0_:
	.zero		912


//--------------------- .nv.constant0._Z9scan_bcaoIsEvPT_PKS0_ --------------------------
	.section	.nv.constant0._Z9scan_bcaoIsEvPT_PKS0_,"a",@progbits
	.sectionflags	@""
	.align	4
.nv.constant0._Z9scan_bcaoIsEvPT_PKS0_:
	.zero		912


//--------------------- .nv.constant0._Z4scanIsEvPT_PKS0_ --------------------------
	.section	.nv.constant0._Z4scanIsEvPT_PKS0_,"a",@progbits
	.sectionflags	@""
	.align	4
.nv.constant0._Z4scanIsEvPT_PKS0_:
	.zero		912


//--------------------- .nv.constant0._Z9scan_bcaoIcEvPT_PKS0_ --------------------------
	.section	.nv.constant0._Z9scan_bcaoIcEvPT_PKS0_,"a",@progbits
	.sectionflags	@""
	.align	4
.nv.constant0._Z9scan_bcaoIcEvPT_PKS0_:
	.zero		912


//--------------------- .nv.constant0._Z4scanIcEvPT_PKS0_ --------------------------
	.section	.nv.constant0._Z4scanIcEvPT_PKS0_,"a",@progbits
	.sectionflags	@""
	.align	4
.nv.constant0._Z4scanIcEvPT_PKS0_:
	.zero		912


//--------------------- SYMBOLS --------------------------

	.type		.nv.reservedSmem.offset0,@object
	.size		.nv.reservedSmem.offset0,0x4
	.type		.nv.reservedSmem.cap,@object
	.size		.nv.reservedSmem.cap,0x4
